	.target	sm_100a

	.elftype	@"ET_EXEC"


//--------------------- .note.nv.tkinfo           --------------------------
	.section	.note.nv.tkinfo,"",@"SHT_NOTE"
	.sectionflags	@"SHF_NOTE_NV_TKINFO"
	.tkinfo
        /*0018*/ 	.word	0x00000002
        /*0030*/ 	.string	""
        /*0030*/ 	.string	"ptxas"
        /*0030*/ 	.string	"Cuda compilation tools, release 13.0, V13.0.88"
        /*0030*/ 	.string	"Build cuda_13.0.r13.0/compiler.36424714_0"
        /*0030*/ 	.string	"-arch sm_100a -m 64 "



//--------------------- .note.nv.cuinfo           --------------------------
	.section	.note.nv.cuinfo,"",@"SHT_NOTE"
	.sectionflags	@"SHF_NOTE_NV_CUINFO"
        /*0018*/ 	.short	0x0002
        /*001a*/ 	.short	0x0064
        /*001c*/ 	.short	0x0082
	.zero		2


//--------------------- .nv.info                  --------------------------
	.section	.nv.info,"",@"SHT_CUDA_INFO"
	.align	4


	//----- nvinfo : EIATTR_REGCOUNT
	.align		4
        /*0000*/ 	.byte	0x04, 0x2f
        /*0002*/ 	.short	(.L_19 - .L_18)
	.align		4
.L_18:
        /*0004*/ 	.word	index@(_ZN7cutlass13device_kernelINS_4gemm6kernel13GemmUniversalIN4cute5tupleIJiiiiEEENS1_10collective13CollectiveMmaINS1_35MainloopSm100TmaUmmaWarpSpecializedILi24ELi2ELi4ENS5_IJNS4_1CILi1EEENSA_ILi4EEESB_EEEEENS5_IJNSA_ILi128EEESF_NSA_ILi32EEEEEENS_12float_e5m2_tENS5_IJlSB_lEEESI_SJ_NS4_8TiledMMAINS4_8MMA_AtomIJNS4_10MMA_TraitsINS4_19SM100_MMA_F8F6F4_SSEJSI_SI_fSF_SF_NS4_17integral_constantINS4_4UMMA5MajorELSQ_0EEESR_NSO_INSP_7ScaleInELSS_0EEEST_EEEEEENS4_6LayoutINS5_IJSB_SB_SB_EEENS5_IJNSA_ILi0EEESY_SY_EEEEENS5_IJNS4_10UnderscoreES11_S11_EEEEENS4_23SM90_TMA_LOAD_MULTICASTENS4_14ComposedLayoutINS4_7SwizzleILi1ELi4ELi3EEENS4_18smem_ptr_flag_bitsILi8EEENSW_INS5_IJNSA_ILi8EEESG_EEENS5_IJSG_SB_EEEEEEEvNS4_8identityENS4_13SM90_TMA_LOADES1E_vS1F_EENS_8epilogue10collective18CollectiveEpilogueINS1I_23Sm100TmaWarpSpecializedILi2ELi2ELi64ELb0ELb0EEEJSH_NS5_IJNSW_ISF_SB_EENSW_INSA_ILi64EEESB_EEEEESI_SJ_SI_SJ_NS1I_6fusion15FusionCallbacksIS1M_NS1R_17LinearCombinationISI_fSI_fLNS_15FloatRoundStyleE2EEESH_S1Q_JEEENS4_5SM1004TMEM4LOAD26SM100_TMEM_LOAD_32dp32b64xES1G_NS15_INS16_ILi2ELi4ELi3EEES19_NSW_INS5_IJS1A_S1O_EEENS5_IJS1O_SB_EEEEEEENS4_39AutoVectorizingCopyWithAssumedAlignmentILi128EEENS4_14SM90_TMA_STOREES25_S27_S27_EEEvvEEEEvNT_6ParamsE)
        /*0008*/ 	.word	0x000000cf


	//----- nvinfo : EIATTR_FRAME_SIZE
	.align		4
.L_19:
        /*000c*/ 	.byte	0x04, 0x11
        /*000e*/ 	.short	(.L_21 - .L_20)
	.align		4
.L_20:
        /*0010*/ 	.word	index@($__internal_2_$__cuda_sm10x_tcgen05_guardrail_trap_unallocated_columns_being_dealloced)
        /*0014*/ 	.word	0x00000000


	//----- nvinfo : EIATTR_FRAME_SIZE
	.align		4
.L_21:
        /*0018*/ 	.byte	0x04, 0x11
        /*001a*/ 	.short	(.L_23 - .L_22)
	.align		4
.L_22:
        /*001c*/ 	.word	index@($__internal_1_$__cuda_sm10x_tcgen05_guardrail_trap_phase_invalid_during_alloc)
        /*0020*/ 	.word	0x00000000


	//----- nvinfo : EIATTR_FRAME_SIZE
	.align		4
.L_23:
        /*0024*/ 	.byte	0x04, 0x11
        /*0026*/ 	.short	(.L_25 - .L_24)
	.align		4
.L_24:
        /*0028*/ 	.word	index@($__internal_0_$__cuda_sm10x_tcgen05_guardrail_trap_col_being_dealloced_not_returned_by_alloc)
        /*002c*/ 	.word	0x00000000


	//----- nvinfo : EIATTR_FRAME_SIZE
	.align		4
.L_25:
        /*0030*/ 	.byte	0x04, 0x11
        /*0032*/ 	.short	(.L_27 - .L_26)
	.align		4
.L_26:
        /*0034*/ 	.word	index@(_ZN7cutlass13device_kernelINS_4gemm6kernel13GemmUniversalIN4cute5tupleIJiiiiEEENS1_10collective13CollectiveMmaINS1_35MainloopSm100TmaUmmaWarpSpecializedILi24ELi2ELi4ENS5_IJNS4_1CILi1EEENSA_ILi4EEESB_EEEEENS5_IJNSA_ILi128EEESF_NSA_ILi32EEEEEENS_12float_e5m2_tENS5_IJlSB_lEEESI_SJ_NS4_8TiledMMAINS4_8MMA_AtomIJNS4_10MMA_TraitsINS4_19SM100_MMA_F8F6F4_SSEJSI_SI_fSF_SF_NS4_17integral_constantINS4_4UMMA5MajorELSQ_0EEESR_NSO_INSP_7ScaleInELSS_0EEEST_EEEEEENS4_6LayoutINS5_IJSB_SB_SB_EEENS5_IJNSA_ILi0EEESY_SY_EEEEENS5_IJNS4_10UnderscoreES11_S11_EEEEENS4_23SM90_TMA_LOAD_MULTICASTENS4_14ComposedLayoutINS4_7SwizzleILi1ELi4ELi3EEENS4_18smem_ptr_flag_bitsILi8EEENSW_INS5_IJNSA_ILi8EEESG_EEENS5_IJSG_SB_EEEEEEEvNS4_8identityENS4_13SM90_TMA_LOADES1E_vS1F_EENS_8epilogue10collective18CollectiveEpilogueINS1I_23Sm100TmaWarpSpecializedILi2ELi2ELi64ELb0ELb0EEEJSH_NS5_IJNSW_ISF_SB_EENSW_INSA_ILi64EEESB_EEEEESI_SJ_SI_SJ_NS1I_6fusion15FusionCallbacksIS1M_NS1R_17LinearCombinationISI_fSI_fLNS_15FloatRoundStyleE2EEESH_S1Q_JEEENS4_5SM1004TMEM4LOAD26SM100_TMEM_LOAD_32dp32b64xES1G_NS15_INS16_ILi2ELi4ELi3EEES19_NSW_INS5_IJS1A_S1O_EEENS5_IJS1O_SB_EEEEEEENS4_39AutoVectorizingCopyWithAssumedAlignmentILi128EEENS4_14SM90_TMA_STOREES25_S27_S27_EEEvvEEEEvNT_6ParamsE)
        /*0038*/ 	.word	0x00000000


	//----- nvinfo : EIATTR_MIN_STACK_SIZE
	.align		4
.L_27:
        /*003c*/ 	.byte	0x04, 0x12
        /*003e*/ 	.short	(.L_29 - .L_28)
	.align		4
.L_28:
        /*0040*/ 	.word	index@(_ZN7cutlass13device_kernelINS_4gemm6kernel13GemmUniversalIN4cute5tupleIJiiiiEEENS1_10collective13CollectiveMmaINS1_35MainloopSm100TmaUmmaWarpSpecializedILi24ELi2ELi4ENS5_IJNS4_1CILi1EEENSA_ILi4EEESB_EEEEENS5_IJNSA_ILi128EEESF_NSA_ILi32EEEEEENS_12float_e5m2_tENS5_IJlSB_lEEESI_SJ_NS4_8TiledMMAINS4_8MMA_AtomIJNS4_10MMA_TraitsINS4_19SM100_MMA_F8F6F4_SSEJSI_SI_fSF_SF_NS4_17integral_constantINS4_4UMMA5MajorELSQ_0EEESR_NSO_INSP_7ScaleInELSS_0EEEST_EEEEEENS4_6LayoutINS5_IJSB_SB_SB_EEENS5_IJNSA_ILi0EEESY_SY_EEEEENS5_IJNS4_10UnderscoreES11_S11_EEEEENS4_23SM90_TMA_LOAD_MULTICASTENS4_14ComposedLayoutINS4_7SwizzleILi1ELi4ELi3EEENS4_18smem_ptr_flag_bitsILi8EEENSW_INS5_IJNSA_ILi8EEESG_EEENS5_IJSG_SB_EEEEEEEvNS4_8identityENS4_13SM90_TMA_LOADES1E_vS1F_EENS_8epilogue10collective18CollectiveEpilogueINS1I_23Sm100TmaWarpSpecializedILi2ELi2ELi64ELb0ELb0EEEJSH_NS5_IJNSW_ISF_SB_EENSW_INSA_ILi64EEESB_EEEEESI_SJ_SI_SJ_NS1I_6fusion15FusionCallbacksIS1M_NS1R_17LinearCombinationISI_fSI_fLNS_15FloatRoundStyleE2EEESH_S1Q_JEEENS4_5SM1004TMEM4LOAD26SM100_TMEM_LOAD_32dp32b64xES1G_NS15_INS16_ILi2ELi4ELi3EEES19_NSW_INS5_IJS1A_S1O_EEENS5_IJS1O_SB_EEEEEEENS4_39AutoVectorizingCopyWithAssumedAlignmentILi128EEENS4_14SM90_TMA_STOREES25_S27_S27_EEEvvEEEEvNT_6ParamsE)
        /*0044*/ 	.word	0x00000000
.L_29:


//--------------------- .nv.compat                --------------------------
	.section	.nv.compat,"",@"SHT_CUDA_COMPAT_INFO"
	.align	4
        /*0000*/ 	.byte	0x02, 0x09, 0x01, 0x00, 0x02, 0x02, 0x02, 0x00, 0x02, 0x05, 0x05, 0x00, 0x03, 0x07, 0x01, 0x01
        /*0010*/ 	.byte	0x02, 0x03, 0x01, 0x00, 0x02, 0x06, 0x01, 0x00, 0x04, 0x0b, 0x08, 0x00, 0x09, 0x00, 0x00, 0x00
        /*0020*/ 	.byte	0x00, 0x00, 0x00, 0x00


//--------------------- .nv.info._ZN7cutlass13device_kernelINS_4gemm6kernel13GemmUniversalIN4cute5tupleIJiiiiEEENS1_10collective13CollectiveMmaINS1_35MainloopSm100TmaUmmaWarpSpecializedILi24ELi2ELi4ENS5_IJNS4_1CILi1EEENSA_ILi4EEESB_EEEEENS5_IJNSA_ILi128EEESF_NSA_ILi32EEEEEENS_12float_e5m2_tENS5_IJlSB_lEEESI_SJ_NS4_8TiledMMAINS4_8MMA_AtomIJNS4_10MMA_TraitsINS4_19SM100_MMA_F8F6F4_SSEJSI_SI_fSF_SF_NS4_17integral_constantINS4_4UMMA5MajorELSQ_0EEESR_NSO_INSP_7ScaleInELSS_0EEEST_EEEEEENS4_6LayoutINS5_IJSB_SB_SB_EEENS5_IJNSA_ILi0EEESY_SY_EEEEENS5_IJNS4_10UnderscoreES11_S11_EEEEENS4_23SM90_TMA_LOAD_MULTICASTENS4_14ComposedLayoutINS4_7SwizzleILi1ELi4ELi3EEENS4_18smem_ptr_flag_bitsILi8EEENSW_INS5_IJNSA_ILi8EEESG_EEENS5_IJSG_SB_EEEEEEEvNS4_8identityENS4_13SM90_TMA_LOADES1E_vS1F_EENS_8epilogue10collective18CollectiveEpilogueINS1I_23Sm100TmaWarpSpecializedILi2ELi2ELi64ELb0ELb0EEEJSH_NS5_IJNSW_ISF_SB_EENSW_INSA_ILi64EEESB_EEEEESI_SJ_SI_SJ_NS1I_6fusion15FusionCallbacksIS1M_NS1R_17LinearCombinationISI_fSI_fLNS_15FloatRoundStyleE2EEESH_S1Q_JEEENS4_5SM1004TMEM4LOAD26SM100_TMEM_LOAD_32dp32b64xES1G_NS15_INS16_ILi2ELi4ELi3EEES19_NSW_INS5_IJS1A_S1O_EEENS5_IJS1O_SB_EEEEEEENS4_39AutoVectorizingCopyWithAssumedAlignmentILi128EEENS4_14SM90_TMA_STOREES25_S27_S27_EEEvvEEEEvNT_6ParamsE --------------------------
	.section	.nv.info._ZN7cutlass13device_kernelINS_4gemm6kernel13GemmUniversalIN4cute5tupleIJiiiiEEENS1_10collective13CollectiveMmaINS1_35MainloopSm100TmaUmmaWarpSpecializedILi24ELi2ELi4ENS5_IJNS4_1CILi1EEENSA_ILi4EEESB_EEEEENS5_IJNSA_ILi128EEESF_NSA_ILi32EEEEEENS_12float_e5m2_tENS5_IJlSB_lEEESI_SJ_NS4_8TiledMMAINS4_8MMA_AtomIJNS4_10MMA_TraitsINS4_19SM100_MMA_F8F6F4_SSEJSI_SI_fSF_SF_NS4_17integral_constantINS4_4UMMA5MajorELSQ_0EEESR_NSO_INSP_7ScaleInELSS_0EEEST_EEEEEENS4_6LayoutINS5_IJSB_SB_SB_EEENS5_IJNSA_ILi0EEESY_SY_EEEEENS5_IJNS4_10UnderscoreES11_S11_EEEEENS4_23SM90_TMA_LOAD_MULTICASTENS4_14ComposedLayoutINS4_7SwizzleILi1ELi4ELi3EEENS4_18smem_ptr_flag_bitsILi8EEENSW_INS5_IJNSA_ILi8EEESG_EEENS5_IJSG_SB_EEEEEEEvNS4_8identityENS4_13SM90_TMA_LOADES1E_vS1F_EENS_8epilogue10collective18CollectiveEpilogueINS1I_23Sm100TmaWarpSpecializedILi2ELi2ELi64ELb0ELb0EEEJSH_NS5_IJNSW_ISF_SB_EENSW_INSA_ILi64EEESB_EEEEESI_SJ_SI_SJ_NS1I_6fusion15FusionCallbacksIS1M_NS1R_17LinearCombinationISI_fSI_fLNS_15FloatRoundStyleE2EEESH_S1Q_JEEENS4_5SM1004TMEM4LOAD26SM100_TMEM_LOAD_32dp32b64xES1G_NS15_INS16_ILi2ELi4ELi3EEES19_NSW_INS5_IJS1A_S1O_EEENS5_IJS1O_SB_EEEEEEENS4_39AutoVectorizingCopyWithAssumedAlignmentILi128EEENS4_14SM90_TMA_STOREES25_S27_S27_EEEvvEEEEvNT_6ParamsE,"",@"SHT_CUDA_INFO"
	.sectionflags	@""
	.align	4


	//----- nvinfo : EIATTR_CUDA_API_VERSION
	.align		4
        /*0000*/ 	.byte	0x04, 0x37
        /*0002*/ 	.short	(.L_31 - .L_30)
.L_30:
        /*0004*/ 	.word	0x00000082


	//----- nvinfo : EIATTR_KPARAM_INFO
	.align		4
.L_31:
        /*0008*/ 	.byte	0x04, 0x17
        /*000a*/ 	.short	(.L_33 - .L_32)
.L_32:
        /*000c*/ 	.word	0x00000000
        /*0010*/ 	.short	0x0000
        /*0012*/ 	.short	0x0000
        /*0014*/ 	.byte	0x00, 0xf0, 0x01, 0x20


	//----- nvinfo : EIATTR_AT_ENTRY_FRAGMENTS
	.align		4
.L_33:
        /*0018*/ 	.byte	0x04, 0x4f
        /*001a*/ 	.short	(.L_35 - .L_34)


	//   ....[0]....
.L_34:
        /*001c*/ 	.word	0x00000006


	//----- nvinfo : EIATTR_RESERVED_SMEM_USED
	.align		4
.L_35:
        /*0020*/ 	.byte	0x01, 0x41
	.zero		2


	//----- nvinfo : EIATTR_SPARSE_MMA_MASK
	.align		4
        /*0024*/ 	.byte	0x03, 0x50
        /*0026*/ 	.short	0x0000


	//----- nvinfo : EIATTR_TCGEN05_1CTA_USED
	.align		4
        /*0028*/ 	.byte	0x01, 0x51
	.zero		2


	//----- nvinfo : EIATTR_MAXREG_COUNT
	.align		4
        /*002c*/ 	.byte	0x03, 0x1b
        /*002e*/ 	.short	0x00ff


	//----- nvinfo : EIATTR_NUM_BARRIERS
	.align		4
        /*0030*/ 	.byte	0x02, 0x4c
        /*0032*/ 	.byte	0x07
	.zero		1


	//----- nvinfo : EIATTR_EXTERNS
	.align		4
        /*0034*/ 	.byte	0x04, 0x0f
        /*0036*/ 	.short	(.L_37 - .L_36)


	//   ....[0]....
	.align		4
.L_36:
        /*0038*/ 	.word	index@(__assertfail)


	//----- nvinfo : EIATTR_MERCURY_ISA_VERSION
	.align		4
.L_37:
        /*003c*/ 	.byte	0x03, 0x5f
        /*003e*/ 	.short	0x0101


	//----- nvinfo : EIATTR_INT_WARP_WIDE_INSTR_OFFSETS
	.align		4
        /*0040*/ 	.byte	0x04, 0x31
        /*0042*/ 	.short	(.L_39 - .L_38)


	//   ....[0]....
.L_38:
        /*0044*/ 	.word	0x00004940


	//   ....[1]....
        /*0048*/ 	.word	0x00004960


	//   ....[2]....
        /*004c*/ 	.word	0x00004990


	//   ....[3]....
        /*0050*/ 	.word	0x000054b0


	//   ....[4]....
        /*0054*/ 	.word	0x00005520


	//   ....[5]....
        /*0058*/ 	.word	0x00005600


	//   ....[6]....
        /*005c*/ 	.word	0x000056b0


	//----- nvinfo : EIATTR_COOP_GROUP_MASK_REGIDS
	.align		4
.L_39:
        /*0060*/ 	.byte	0x04, 0x29
        /*0062*/ 	.short	(.L_41 - .L_40)


	//   ....[0]....
.L_40:
        /*0064*/ 	.word	0xffffffff


	//   ....[1]....
        /*0068*/ 	.word	0xffffffff


	//   ....[2]....
        /*006c*/ 	.word	0xffffffff


	//   ....[3]....
        /*0070*/ 	.word	0xffffffff


	//   ....[4]....
        /*0074*/ 	.word	0xffffffff


	//   ....[5]....
        /*0078*/ 	.word	0xffffffff


	//   ....[6]....
        /*007c*/ 	.word	0xffffffff


	//   ....[7]....
        /*0080*/ 	.word	0xffffffff


	//   ....[8]....
        /*0084*/ 	.word	0xffffffff


	//   ....[9]....
        /*0088*/ 	.word	0xffffffff


	//   ....[10]....
        /*008c*/ 	.word	0xffffffff


	//   ....[11]....
        /*0090*/ 	.word	0xffffffff


	//   ....[12]....
        /*0094*/ 	.word	0xffffffff


	//   ....[13]....
        /*0098*/ 	.word	0xffffffff


	//----- nvinfo : EIATTR_COOP_GROUP_INSTR_OFFSETS
	.align		4
.L_41:
        /*009c*/ 	.byte	0x04, 0x28
        /*009e*/ 	.short	(.L_43 - .L_42)


	//   ....[0]....
.L_42:
        /*00a0*/ 	.word	0x00000080


	//   ....[1]....
        /*00a4*/ 	.word	0x000004f0


	//   ....[2]....
        /*00a8*/ 	.word	0x00000950


	//   ....[3]....
        /*00ac*/ 	.word	0x00000ab0


	//   ....[4]....
        /*00b0*/ 	.word	0x00000bb0


	//   ....[5]....
        /*00b4*/ 	.word	0x00000d20


	//   ....[6]....
        /*00b8*/ 	.word	0x00000ec0


	//   ....[7]....
        /*00bc*/ 	.word	0x00001070


	//   ....[8]....
        /*00c0*/ 	.word	0x000022f0


	//   ....[9]....
        /*00c4*/ 	.word	0x00003ce0


	//   ....[10]....
        /*00c8*/ 	.word	0x00003ef0


	//   ....[11]....
        /*00cc*/ 	.word	0x00003f20


	//   ....[12]....
        /*00d0*/ 	.word	0x00004820


	//   ....[13]....
        /*00d4*/ 	.word	0x00004a50


	//----- nvinfo : EIATTR_VRC_CTA_INIT_COUNT
	.align		4
.L_43:
        /*00d8*/ 	.byte	0x02, 0x4a
        /*00da*/ 	.byte	0x80
	.zero		1


	//----- nvinfo : EIATTR_SYSCALL_OFFSETS
	.align		4
        /*00dc*/ 	.byte	0x04, 0x46
        /*00de*/ 	.short	(.L_45 - .L_44)


	//   ....[0]....
.L_44:
        /*00e0*/ 	.word	0x000062b0


	//   ....[1]....
        /*00e4*/ 	.word	0x000063f0


	//   ....[2]....
        /*00e8*/ 	.word	0x00006c80


	//   ....[3]....
        /*00ec*/ 	.word	0x00008290


	//----- nvinfo : EIATTR_MBARRIER_INSTR_OFFSETS
	.align		4
.L_45:
        /*00f0*/ 	.byte	0x04, 0x39
        /*00f2*/ 	.short	(.L_47 - .L_46)


	//   ....[0]....
.L_46:
        /*00f4*/ 	.word	0x00000630
        /*00f8*/ 	.word	0x000000ff
        /*00fc*/ 	.word	0x00000000
        /*0100*/ 	.short	0x0100
        /*0102*/ 	.byte	0x04
	.zero		1


	//   ....[1]....
        /*0104*/ 	.word	0x00000640
        /*0108*/ 	.word	0x000000ff
        /*010c*/ 	.word	0x000000c0
        /*0110*/ 	.short	0x0100
        /*0112*/ 	.byte	0x04
	.zero		1


	//   ....[2]....
        /*0114*/ 	.word	0x00000650
        /*0118*/ 	.word	0x000000ff
        /*011c*/ 	.word	0x00000008
        /*0120*/ 	.short	0x0100
        /*0122*/ 	.byte	0x04
	.zero		1


	//   ....[3]....
        /*0124*/ 	.word	0x00000660
        /*0128*/ 	.word	0x000000ff
        /*012c*/ 	.word	0x000000c8
        /*0130*/ 	.short	0x0100
        /*0132*/ 	.byte	0x04
	.zero		1


	//   ....[4]....
        /*0134*/ 	.word	0x00000670
        /*0138*/ 	.word	0x000000ff
        /*013c*/ 	.word	0x00000010
        /*0140*/ 	.short	0x0100
        /*0142*/ 	.byte	0x04
	.zero		1


	//   ....[5]....
        /*0144*/ 	.word	0x00000680
        /*0148*/ 	.word	0x000000ff
        /*014c*/ 	.word	0x000000d0
        /*0150*/ 	.short	0x0100
        /*0152*/ 	.byte	0x04
	.zero		1


	//   ....[6]....
        /*0154*/ 	.word	0x00000690
        /*0158*/ 	.word	0x000000ff
        /*015c*/ 	.word	0x00000018
        /*0160*/ 	.short	0x0100
        /*0162*/ 	.byte	0x04
	.zero		1


	//   ....[7]....
        /*0164*/ 	.word	0x000006a0
        /*0168*/ 	.word	0x000000ff
        /*016c*/ 	.word	0x000000d8
        /*0170*/ 	.short	0x0100
        /*0172*/ 	.byte	0x04
	.zero		1


	//   ....[8]....
        /*0174*/ 	.word	0x000006b0
        /*0178*/ 	.word	0x000000ff
        /*017c*/ 	.word	0x00000020
        /*0180*/ 	.short	0x0100
        /*0182*/ 	.byte	0x04
	.zero		1


	//   ....[9]....
        /*0184*/ 	.word	0x000006c0
        /*0188*/ 	.word	0x000000ff
        /*018c*/ 	.word	0x000000e0
        /*0190*/ 	.short	0x0100
        /*0192*/ 	.byte	0x04
	.zero		1


	//   ....[10]....
        /*0194*/ 	.word	0x000006d0
        /*0198*/ 	.word	0x000000ff
        /*019c*/ 	.word	0x00000028
        /*01a0*/ 	.short	0x0100
        /*01a2*/ 	.byte	0x04
	.zero		1


	//   ....[11]....
        /*01a4*/ 	.word	0x000006e0
        /*01a8*/ 	.word	0x000000ff
        /*01ac*/ 	.word	0x000000e8
        /*01b0*/ 	.short	0x0100
        /*01b2*/ 	.byte	0x04
	.zero		1


	//   ....[12]....
        /*01b4*/ 	.word	0x000006f0
        /*01b8*/ 	.word	0x000000ff
        /*01bc*/ 	.word	0x00000030
        /*01c0*/ 	.short	0x0100
        /*01c2*/ 	.byte	0x04
	.zero		1


	//   ....[13]....
        /*01c4*/ 	.word	0x00000700
        /*01c8*/ 	.word	0x000000ff
        /*01cc*/ 	.word	0x000000f0
        /*01d0*/ 	.short	0x0100
        /*01d2*/ 	.byte	0x04
	.zero		1


	//   ....[14]....
        /*01d4*/ 	.word	0x00000710
        /*01d8*/ 	.word	0x000000ff
        /*01dc*/ 	.word	0x00000038
        /*01e0*/ 	.short	0x0100
        /*01e2*/ 	.byte	0x04
	.zero		1


	//   ....[15]....
        /*01e4*/ 	.word	0x00000720
        /*01e8*/ 	.word	0x000000ff
        /*01ec*/ 	.word	0x000000f8
        /*01f0*/ 	.short	0x0100
        /*01f2*/ 	.byte	0x04
	.zero		1


	//   ....[16]....
        /*01f4*/ 	.word	0x00000730
        /*01f8*/ 	.word	0x000000ff
        /*01fc*/ 	.word	0x00000040
        /*0200*/ 	.short	0x0100
        /*0202*/ 	.byte	0x04
	.zero		1


	//   ....[17]....
        /*0204*/ 	.word	0x00000740
        /*0208*/ 	.word	0x000000ff
        /*020c*/ 	.word	0x00000100
        /*0210*/ 	.short	0x0100
        /*0212*/ 	.byte	0x04
	.zero		1


	//   ....[18]....
        /*0214*/ 	.word	0x00000750
        /*0218*/ 	.word	0x000000ff
        /*021c*/ 	.word	0x00000048
        /*0220*/ 	.short	0x0100
        /*0222*/ 	.byte	0x04
	.zero		1


	//   ....[19]....
        /*0224*/ 	.word	0x00000760
        /*0228*/ 	.word	0x000000ff
        /*022c*/ 	.word	0x00000108
        /*0230*/ 	.short	0x0100
        /*0232*/ 	.byte	0x04
	.zero		1


	//   ....[20]....
        /*0234*/ 	.word	0x00000770
        /*0238*/ 	.word	0x000000ff
        /*023c*/ 	.word	0x00000050
        /*0240*/ 	.short	0x0100
        /*0242*/ 	.byte	0x04
	.zero		1


	//   ....[21]....
        /*0244*/ 	.word	0x00000780
        /*0248*/ 	.word	0x000000ff
        /*024c*/ 	.word	0x00000110
        /*0250*/ 	.short	0x0100
        /*0252*/ 	.byte	0x04
	.zero		1


	//   ....[22]....
        /*0254*/ 	.word	0x00000790
        /*0258*/ 	.word	0x000000ff
        /*025c*/ 	.word	0x00000058
        /*0260*/ 	.short	0x0100
        /*0262*/ 	.byte	0x04
	.zero		1


	//   ....[23]....
        /*0264*/ 	.word	0x000007a0
        /*0268*/ 	.word	0x000000ff
        /*026c*/ 	.word	0x00000118
        /*0270*/ 	.short	0x0100
        /*0272*/ 	.byte	0x04
	.zero		1


	//   ....[24]....
        /*0274*/ 	.word	0x000007b0
        /*0278*/ 	.word	0x000000ff
        /*027c*/ 	.word	0x00000060
        /*0280*/ 	.short	0x0100
        /*0282*/ 	.byte	0x04
	.zero		1


	//   ....[25]....
        /*0284*/ 	.word	0x000007c0
        /*0288*/ 	.word	0x000000ff
        /*028c*/ 	.word	0x00000120
        /*0290*/ 	.short	0x0100
        /*0292*/ 	.byte	0x04
	.zero		1


	//   ....[26]....
        /*0294*/ 	.word	0x000007d0
        /*0298*/ 	.word	0x000000ff
        /*029c*/ 	.word	0x00000068
        /*02a0*/ 	.short	0x0100
        /*02a2*/ 	.byte	0x04
	.zero		1


	//   ....[27]....
        /*02a4*/ 	.word	0x000007e0
        /*02a8*/ 	.word	0x000000ff
        /*02ac*/ 	.word	0x00000128
        /*02b0*/ 	.short	0x0100
        /*02b2*/ 	.byte	0x04
	.zero		1


	//   ....[28]....
        /*02b4*/ 	.word	0x000007f0
        /*02b8*/ 	.word	0x000000ff
        /*02bc*/ 	.word	0x00000070
        /*02c0*/ 	.short	0x0100
        /*02c2*/ 	.byte	0x04
	.zero		1


	//   ....[29]....
        /*02c4*/ 	.word	0x00000800
        /*02c8*/ 	.word	0x000000ff
        /*02cc*/ 	.word	0x00000130
        /*02d0*/ 	.short	0x0100
        /*02d2*/ 	.byte	0x04
	.zero		1


	//   ....[30]....
        /*02d4*/ 	.word	0x00000810
        /*02d8*/ 	.word	0x000000ff
        /*02dc*/ 	.word	0x00000078
        /*02e0*/ 	.short	0x0100
        /*02e2*/ 	.byte	0x04
	.zero		1


	//   ....[31]....
        /*02e4*/ 	.word	0x00000820
        /*02e8*/ 	.word	0x000000ff
        /*02ec*/ 	.word	0x00000138
        /*02f0*/ 	.short	0x0100
        /*02f2*/ 	.byte	0x04
	.zero		1


	//   ....[32]....
        /*02f4*/ 	.word	0x00000830
        /*02f8*/ 	.word	0x000000ff
        /*02fc*/ 	.word	0x00000080
        /*0300*/ 	.short	0x0100
        /*0302*/ 	.byte	0x04
	.zero		1


	//   ....[33]....
        /*0304*/ 	.word	0x00000840
        /*0308*/ 	.word	0x000000ff
        /*030c*/ 	.word	0x00000140
        /*0310*/ 	.short	0x0100
        /*0312*/ 	.byte	0x04
	.zero		1


	//   ....[34]....
        /*0314*/ 	.word	0x00000850
        /*0318*/ 	.word	0x000000ff
        /*031c*/ 	.word	0x00000088
        /*0320*/ 	.short	0x0100
        /*0322*/ 	.byte	0x04
	.zero		1


	//   ....[35]....
        /*0324*/ 	.word	0x00000860
        /*0328*/ 	.word	0x000000ff
        /*032c*/ 	.word	0x00000148
        /*0330*/ 	.short	0x0100
        /*0332*/ 	.byte	0x04
	.zero		1


	//   ....[36]....
        /*0334*/ 	.word	0x00000870
        /*0338*/ 	.word	0x000000ff
        /*033c*/ 	.word	0x00000090
        /*0340*/ 	.short	0x0100
        /*0342*/ 	.byte	0x04
	.zero		1


	//   ....[37]....
        /*0344*/ 	.word	0x00000880
        /*0348*/ 	.word	0x000000ff
        /*034c*/ 	.word	0x00000150
        /*0350*/ 	.short	0x0100
        /*0352*/ 	.byte	0x04
	.zero		1


	//   ....[38]....
        /*0354*/ 	.word	0x00000890
        /*0358*/ 	.word	0x000000ff
        /*035c*/ 	.word	0x00000098
        /*0360*/ 	.short	0x0100
        /*0362*/ 	.byte	0x04
	.zero		1


	//   ....[39]....
        /*0364*/ 	.word	0x000008a0
        /*0368*/ 	.word	0x000000ff
        /*036c*/ 	.word	0x00000158
        /*0370*/ 	.short	0x0100
        /*0372*/ 	.byte	0x04
	.zero		1


	//   ....[40]....
        /*0374*/ 	.word	0x000008b0
        /*0378*/ 	.word	0x000000ff
        /*037c*/ 	.word	0x000000a0
        /*0380*/ 	.short	0x0100
        /*0382*/ 	.byte	0x04
	.zero		1


	//   ....[41]....
        /*0384*/ 	.word	0x000008c0
        /*0388*/ 	.word	0x000000ff
        /*038c*/ 	.word	0x00000160
        /*0390*/ 	.short	0x0100
        /*0392*/ 	.byte	0x04
	.zero		1


	//   ....[42]....
        /*0394*/ 	.word	0x000008d0
        /*0398*/ 	.word	0x000000ff
        /*039c*/ 	.word	0x000000a8
        /*03a0*/ 	.short	0x0100
        /*03a2*/ 	.byte	0x04
	.zero		1


	//   ....[43]....
        /*03a4*/ 	.word	0x000008e0
        /*03a8*/ 	.word	0x000000ff
        /*03ac*/ 	.word	0x00000168
        /*03b0*/ 	.short	0x0100
        /*03b2*/ 	.byte	0x04
	.zero		1


	//   ....[44]....
        /*03b4*/ 	.word	0x000008f0
        /*03b8*/ 	.word	0x000000ff
        /*03bc*/ 	.word	0x000000b0
        /*03c0*/ 	.short	0x0100
        /*03c2*/ 	.byte	0x04
	.zero		1


	//   ....[45]....
        /*03c4*/ 	.word	0x00000900
        /*03c8*/ 	.word	0x000000ff
        /*03cc*/ 	.word	0x00000170
        /*03d0*/ 	.short	0x0100
        /*03d2*/ 	.byte	0x04
	.zero		1


	//   ....[46]....
        /*03d4*/ 	.word	0x00000910
        /*03d8*/ 	.word	0x000000ff
        /*03dc*/ 	.word	0x000000b8
        /*03e0*/ 	.short	0x0100
        /*03e2*/ 	.byte	0x04
	.zero		1


	//   ....[47]....
        /*03e4*/ 	.word	0x00000920
        /*03e8*/ 	.word	0x000000ff
        /*03ec*/ 	.word	0x00000178
        /*03f0*/ 	.short	0x0100
        /*03f2*/ 	.byte	0x04
	.zero		1


	//   ....[48]....
        /*03f4*/ 	.word	0x00000a60
        /*03f8*/ 	.word	0x000000ff
        /*03fc*/ 	.word	0x00000180
        /*0400*/ 	.short	0x0100
        /*0402*/ 	.byte	0x04
	.zero		1


	//   ....[49]....
        /*0404*/ 	.word	0x00000a70
        /*0408*/ 	.word	0x000000ff
        /*040c*/ 	.word	0x00000190
        /*0410*/ 	.short	0x0100
        /*0412*/ 	.byte	0x04
	.zero		1


	//   ....[50]....
        /*0414*/ 	.word	0x00000a80
        /*0418*/ 	.word	0x000000ff
        /*041c*/ 	.word	0x00000188
        /*0420*/ 	.short	0x0100
        /*0422*/ 	.byte	0x04
	.zero		1


	//   ....[51]....
        /*0424*/ 	.word	0x00000a90
        /*0428*/ 	.word	0x000000ff
        /*042c*/ 	.word	0x00000198
        /*0430*/ 	.short	0x0100
        /*0432*/ 	.byte	0x04
	.zero		1


	//   ....[52]....
        /*0434*/ 	.word	0x00000b80
        /*0438*/ 	.word	0x000000ff
        /*043c*/ 	.word	0x000001a0
        /*0440*/ 	.short	0x0100
        /*0442*/ 	.byte	0x06
	.zero		1


	//   ....[53]....
        /*0444*/ 	.word	0x00000b90
        /*0448*/ 	.word	0x000000ff
        /*044c*/ 	.word	0x000001a8
        /*0450*/ 	.short	0x0100
        /*0452*/ 	.byte	0x06
	.zero		1


	//   ....[54]....
        /*0454*/ 	.word	0x00000cd0
        /*0458*/ 	.word	0x000000ff
        /*045c*/ 	.word	0x000001b0
        /*0460*/ 	.short	0x0100
        /*0462*/ 	.byte	0x06
	.zero		1


	//   ....[55]....
        /*0464*/ 	.word	0x00000ce0
        /*0468*/ 	.word	0x000000ff
        /*046c*/ 	.word	0x000001c0
        /*0470*/ 	.short	0x0100
        /*0472*/ 	.byte	0x06
	.zero		1


	//   ....[56]....
        /*0474*/ 	.word	0x00000cf0
        /*0478*/ 	.word	0x000000ff
        /*047c*/ 	.word	0x000001b8
        /*0480*/ 	.short	0x0100
        /*0482*/ 	.byte	0x06
	.zero		1


	//   ....[57]....
        /*0484*/ 	.word	0x00000d00
        /*0488*/ 	.word	0x000000ff
        /*048c*/ 	.word	0x000001c8
        /*0490*/ 	.short	0x0100
        /*0492*/ 	.byte	0x06
	.zero		1


	//   ....[58]....
        /*0494*/ 	.word	0x00000e30
        /*0498*/ 	.word	0x000000ff
        /*049c*/ 	.word	0x000001d0
        /*04a0*/ 	.short	0x0100
        /*04a2*/ 	.byte	0x04
	.zero		1


	//   ....[59]....
        /*04a4*/ 	.word	0x00000e40
        /*04a8*/ 	.word	0x000000ff
        /*04ac*/ 	.word	0x000001f0
        /*04b0*/ 	.short	0x0100
        /*04b2*/ 	.byte	0x04
	.zero		1


	//   ....[60]....
        /*04b4*/ 	.word	0x00000e50
        /*04b8*/ 	.word	0x000000ff
        /*04bc*/ 	.word	0x000001d8
        /*04c0*/ 	.short	0x0100
        /*04c2*/ 	.byte	0x04
	.zero		1


	//   ....[61]....
        /*04c4*/ 	.word	0x00000e60
        /*04c8*/ 	.word	0x000000ff
        /*04cc*/ 	.word	0x000001f8
        /*04d0*/ 	.short	0x0100
        /*04d2*/ 	.byte	0x04
	.zero		1


	//   ....[62]....
        /*04d4*/ 	.word	0x00000e70
        /*04d8*/ 	.word	0x000000ff
        /*04dc*/ 	.word	0x000001e0
        /*04e0*/ 	.short	0x0100
        /*04e2*/ 	.byte	0x04
	.zero		1


	//   ....[63]....
        /*04e4*/ 	.word	0x00000e80
        /*04e8*/ 	.word	0x000000ff
        /*04ec*/ 	.word	0x00000200
        /*04f0*/ 	.short	0x0100
        /*04f2*/ 	.byte	0x04
	.zero		1


	//   ....[64]....
        /*04f4*/ 	.word	0x00000e90
        /*04f8*/ 	.word	0x000000ff
        /*04fc*/ 	.word	0x000001e8
        /*0500*/ 	.short	0x0100
        /*0502*/ 	.byte	0x04
	.zero		1


	//   ....[65]....
        /*0504*/ 	.word	0x00000ea0
        /*0508*/ 	.word	0x000000ff
        /*050c*/ 	.word	0x00000208
        /*0510*/ 	.short	0x0100
        /*0512*/ 	.byte	0x04
	.zero		1


	//   ....[66]....
        /*0514*/ 	.word	0x00000f90
        /*0518*/ 	.word	0x000000ff
        /*051c*/ 	.word	0x00000210
        /*0520*/ 	.short	0x0100
        /*0522*/ 	.byte	0x04
	.zero		1


	//   ....[67]....
        /*0524*/ 	.word	0x00000fa0
        /*0528*/ 	.word	0x000000ff
        /*052c*/ 	.word	0x00000220
        /*0530*/ 	.short	0x0100
        /*0532*/ 	.byte	0x04
	.zero		1


	//   ....[68]....
        /*0534*/ 	.word	0x00000fb0
        /*0538*/ 	.word	0x000000ff
        /*053c*/ 	.word	0x00000218
        /*0540*/ 	.short	0x0100
        /*0542*/ 	.byte	0x04
	.zero		1


	//   ....[69]....
        /*0544*/ 	.word	0x00000fc0
        /*0548*/ 	.word	0x000000ff
        /*054c*/ 	.word	0x00000228
        /*0550*/ 	.short	0x0100
        /*0552*/ 	.byte	0x04
	.zero		1


	//   ....[70]....
        /*0554*/ 	.word	0x00001b70
        /*0558*/ 	.word	0x00000003
        /*055c*/ 	.word	0x00000220
        /*0560*/ 	.short	0x010a
        /*0562*/ 	.byte	0xff
	.zero		1


	//   ....[71]....
        /*0564*/ 	.word	0x00001ba0
        /*0568*/ 	.word	0x00000003
        /*056c*/ 	.word	0x00000210
        /*0570*/ 	.short	0x0101
        /*0572*/ 	.byte	0xff
	.zero		1


	//   ....[72]....
        /*0574*/ 	.word	0x00001c70
        /*0578*/ 	.word	0x000000ff
        /*057c*/ 	.word	0x000000c0
        /*0580*/ 	.short	0x010a
        /*0582*/ 	.byte	0x04
	.zero		1


	//   ....[73]....
        /*0584*/ 	.word	0x00001cf0
        /*0588*/ 	.word	0x000000ff
        /*058c*/ 	.word	0x000000c0
        /*0590*/ 	.short	0x010a
        /*0592*/ 	.byte	0x21
	.zero		1


	//   ....[74]....
        /*0594*/ 	.word	0x00001e90
        /*0598*/ 	.word	0x000000ff
        /*059c*/ 	.word	0x000000c0
        /*05a0*/ 	.short	0x010a
        /*05a2*/ 	.byte	0x08
	.zero		1


	//   ....[75]....
        /*05a4*/ 	.word	0x00001fa0
        /*05a8*/ 	.word	0x000000ff
        /*05ac*/ 	.word	0x000001a8
        /*05b0*/ 	.short	0x0101
        /*05b2*/ 	.byte	0x06
	.zero		1


	//   ....[76]....
        /*05b4*/ 	.word	0x00001fc0
        /*05b8*/ 	.word	0x000000ff
        /*05bc*/ 	.word	0x000000c0
        /*05c0*/ 	.short	0x010a
        /*05c2*/ 	.byte	0x04
	.zero		1


	//   ....[77]....
        /*05c4*/ 	.word	0x00002040
        /*05c8*/ 	.word	0x000000ff
        /*05cc*/ 	.word	0x000000c0
        /*05d0*/ 	.short	0x010a
        /*05d2*/ 	.byte	0x11
	.zero		1


	//   ....[78]....
        /*05d4*/ 	.word	0x000021e0
        /*05d8*/ 	.word	0x000000ff
        /*05dc*/ 	.word	0x000000c0
        /*05e0*/ 	.short	0x010a
        /*05e2*/ 	.byte	0x07
	.zero		1


	//   ....[79]....
        /*05e4*/ 	.word	0x00002320
        /*05e8*/ 	.word	0x00000003
        /*05ec*/ 	.word	0x000001b0
        /*05f0*/ 	.short	0x010a
        /*05f2*/ 	.byte	0xff
	.zero		1


	//   ....[80]....
        /*05f4*/ 	.word	0x00002470
        /*05f8*/ 	.word	0x00000000
        /*05fc*/ 	.word	0x00000000
        /*0600*/ 	.short	0x0101
        /*0602*/ 	.byte	0xff
	.zero		1


	//   ....[81]....
        /*0604*/ 	.word	0x00002a20
        /*0608*/ 	.word	0x000000ff
        /*060c*/ 	.word	0x00000000
        /*0610*/ 	.short	0x010a
        /*0612*/ 	.byte	0x04
	.zero		1


	//   ....[82]....
        /*0614*/ 	.word	0x00002ab0
        /*0618*/ 	.word	0x000000ff
        /*061c*/ 	.word	0x00000000
        /*0620*/ 	.short	0x010a
        /*0622*/ 	.byte	0x05
	.zero		1


	//   ....[83]....
        /*0624*/ 	.word	0x00002b40
        /*0628*/ 	.word	0x000000ff
        /*062c*/ 	.word	0x00000000
        /*0630*/ 	.short	0x010a
        /*0632*/ 	.byte	0x05
	.zero		1


	//   ....[84]....
        /*0634*/ 	.word	0x00002bd0
        /*0638*/ 	.word	0x000000ff
        /*063c*/ 	.word	0x00000000
        /*0640*/ 	.short	0x010a
        /*0642*/ 	.byte	0x05
	.zero		1


	//   ....[85]....
        /*0644*/ 	.word	0x00002c60
        /*0648*/ 	.word	0x000000ff
        /*064c*/ 	.word	0x00000000
        /*0650*/ 	.short	0x010a
        /*0652*/ 	.byte	0x05
	.zero		1


	//   ....[86]....
        /*0654*/ 	.word	0x00002cf0
        /*0658*/ 	.word	0x000000ff
        /*065c*/ 	.word	0x00000000
        /*0660*/ 	.short	0x010a
        /*0662*/ 	.byte	0x05
	.zero		1


	//   ....[87]....
        /*0664*/ 	.word	0x00002d80
        /*0668*/ 	.word	0x000000ff
        /*066c*/ 	.word	0x00000000
        /*0670*/ 	.short	0x010a
        /*0672*/ 	.byte	0x05
	.zero		1


	//   ....[88]....
        /*0674*/ 	.word	0x00002e10
        /*0678*/ 	.word	0x000000ff
        /*067c*/ 	.word	0x00000000
        /*0680*/ 	.short	0x010a
        /*0682*/ 	.byte	0x05
	.zero		1


	//   ....[89]....
        /*0684*/ 	.word	0x00002ea0
        /*0688*/ 	.word	0x000000ff
        /*068c*/ 	.word	0x00000000
        /*0690*/ 	.short	0x010a
        /*0692*/ 	.byte	0x05
	.zero		1


	//   ....[90]....
        /*0694*/ 	.word	0x00002f30
        /*0698*/ 	.word	0x000000ff
        /*069c*/ 	.word	0x00000000
        /*06a0*/ 	.short	0x010a
        /*06a2*/ 	.byte	0x05
	.zero		1


	//   ....[91]....
        /*06a4*/ 	.word	0x00002fc0
        /*06a8*/ 	.word	0x000000ff
        /*06ac*/ 	.word	0x00000000
        /*06b0*/ 	.short	0x010a
        /*06b2*/ 	.byte	0x05
	.zero		1


	//   ....[92]....
        /*06b4*/ 	.word	0x00003050
        /*06b8*/ 	.word	0x000000ff
        /*06bc*/ 	.word	0x00000000
        /*06c0*/ 	.short	0x010a
        /*06c2*/ 	.byte	0x05
	.zero		1


	//   ....[93]....
        /*06c4*/ 	.word	0x000030e0
        /*06c8*/ 	.word	0x000000ff
        /*06cc*/ 	.word	0x00000000
        /*06d0*/ 	.short	0x010a
        /*06d2*/ 	.byte	0x05
	.zero		1


	//   ....[94]....
        /*06d4*/ 	.word	0x00003170
        /*06d8*/ 	.word	0x000000ff
        /*06dc*/ 	.word	0x00000000
        /*06e0*/ 	.short	0x010a
        /*06e2*/ 	.byte	0x05
	.zero		1


	//   ....[95]....
        /*06e4*/ 	.word	0x00003200
        /*06e8*/ 	.word	0x000000ff
        /*06ec*/ 	.word	0x00000000
        /*06f0*/ 	.short	0x010a
        /*06f2*/ 	.byte	0x05
	.zero		1


	//   ....[96]....
        /*06f4*/ 	.word	0x00003290
        /*06f8*/ 	.word	0x000000ff
        /*06fc*/ 	.word	0x00000000
        /*0700*/ 	.short	0x010a
        /*0702*/ 	.byte	0x05
	.zero		1


	//   ....[97]....
        /*0704*/ 	.word	0x00003320
        /*0708*/ 	.word	0x000000ff
        /*070c*/ 	.word	0x00000000
        /*0710*/ 	.short	0x010a
        /*0712*/ 	.byte	0x05
	.zero		1


	//   ....[98]....
        /*0714*/ 	.word	0x000033b0
        /*0718*/ 	.word	0x000000ff
        /*071c*/ 	.word	0x00000000
        /*0720*/ 	.short	0x010a
        /*0722*/ 	.byte	0x05
	.zero		1


	//   ....[99]....
        /*0724*/ 	.word	0x00003440
        /*0728*/ 	.word	0x000000ff
        /*072c*/ 	.word	0x00000000
        /*0730*/ 	.short	0x010a
        /*0732*/ 	.byte	0x05
	.zero		1


	//   ....[100]....
        /*0734*/ 	.word	0x000034d0
        /*0738*/ 	.word	0x000000ff
        /*073c*/ 	.word	0x00000000
        /*0740*/ 	.short	0x010a
        /*0742*/ 	.byte	0x05
	.zero		1


	//   ....[101]....
        /*0744*/ 	.word	0x00003560
        /*0748*/ 	.word	0x000000ff
        /*074c*/ 	.word	0x00000000
        /*0750*/ 	.short	0x010a
        /*0752*/ 	.byte	0x05
	.zero		1


	//   ....[102]....
        /*0754*/ 	.word	0x000035f0
        /*0758*/ 	.word	0x000000ff
        /*075c*/ 	.word	0x00000000
        /*0760*/ 	.short	0x010a
        /*0762*/ 	.byte	0x05
	.zero		1


	//   ....[103]....
        /*0764*/ 	.word	0x00003680
        /*0768*/ 	.word	0x000000ff
        /*076c*/ 	.word	0x00000000
        /*0770*/ 	.short	0x010a
        /*0772*/ 	.byte	0x05
	.zero		1


	//   ....[104]....
        /*0774*/ 	.word	0x00003720
        /*0778*/ 	.word	0x00000000
        /*077c*/ 	.word	0x00000000
        /*0780*/ 	.short	0x010a
        /*0782*/ 	.byte	0xff
	.zero		1


	//   ....[105]....
        /*0784*/ 	.word	0x00003840
        /*0788*/ 	.word	0x00000002
        /*078c*/ 	.word	0x00000210
        /*0790*/ 	.short	0x010a
        /*0792*/ 	.byte	0xff
	.zero		1


	//   ....[106]....
        /*0794*/ 	.word	0x000038a0
        /*0798*/ 	.word	0x00000004
        /*079c*/ 	.word	0x00000000
        /*07a0*/ 	.short	0x0101
        /*07a2*/ 	.byte	0xff
	.zero		1


	//   ....[107]....
        /*07a4*/ 	.word	0x000038c0
        /*07a8*/ 	.word	0x000000ff
        /*07ac*/ 	.word	0x000001c0
        /*07b0*/ 	.short	0x010a
        /*07b2*/ 	.byte	0x04
	.zero		1


	//   ....[108]....
        /*07b4*/ 	.word	0x000039e0
        /*07b8*/ 	.word	0x00000002
        /*07bc*/ 	.word	0x000001b0
        /*07c0*/ 	.short	0x010a
        /*07c2*/ 	.byte	0xff
	.zero		1


	//   ....[109]....
        /*07c4*/ 	.word	0x00003af0
        /*07c8*/ 	.word	0x00000002
        /*07cc*/ 	.word	0x00000000
        /*07d0*/ 	.short	0x0101
        /*07d2*/ 	.byte	0xff
	.zero		1


	//   ....[110]....
        /*07d4*/ 	.word	0x00003b80
        /*07d8*/ 	.word	0x000000ff
        /*07dc*/ 	.word	0x000001c0
        /*07e0*/ 	.short	0x0106
        /*07e2*/ 	.byte	0x04
	.zero		1


	//   ....[111]....
        /*07e4*/ 	.word	0x00003ba0
        /*07e8*/ 	.word	0x000000ff
        /*07ec*/ 	.word	0x000001c0
        /*07f0*/ 	.short	0x010a
        /*07f2*/ 	.byte	0x04
	.zero		1


	//   ....[112]....
        /*07f4*/ 	.word	0x00003c30
        /*07f8*/ 	.word	0x000000ff
        /*07fc*/ 	.word	0x000001c0
        /*0800*/ 	.short	0x0106
        /*0802*/ 	.byte	0x07
	.zero		1


	//   ....[113]....
        /*0804*/ 	.word	0x00003c70
        /*0808*/ 	.word	0x00000000
        /*080c*/ 	.word	0x000001c0
        /*0810*/ 	.short	0x010a
        /*0812*/ 	.byte	0xff
	.zero		1


	//   ....[114]....
        /*0814*/ 	.word	0x00004160
        /*0818*/ 	.word	0x00000000
        /*081c*/ 	.word	0x000001b0
        /*0820*/ 	.short	0x010a
        /*0822*/ 	.byte	0xff
	.zero		1


	//   ....[115]....
        /*0824*/ 	.word	0x00004260
        /*0828*/ 	.word	0x00000003
        /*082c*/ 	.word	0x00000000
        /*0830*/ 	.short	0x0101
        /*0832*/ 	.byte	0xff
	.zero		1


	//   ....[116]....
        /*0834*/ 	.word	0x00004270
        /*0838*/ 	.word	0x000000ff
        /*083c*/ 	.word	0x00000000
        /*0840*/ 	.short	0x010a
        /*0842*/ 	.byte	0x04
	.zero		1


	//   ....[117]....
        /*0844*/ 	.word	0x00004290
        /*0848*/ 	.word	0x000000ff
        /*084c*/ 	.word	0x000001f0
        /*0850*/ 	.short	0x010a
        /*0852*/ 	.byte	0x12
	.zero		1


	//   ....[118]....
        /*0854*/ 	.word	0x00004370
        /*0858*/ 	.word	0x000000ff
        /*085c*/ 	.word	0x00000000
        /*0860*/ 	.short	0x010a
        /*0862*/ 	.byte	0x06
	.zero		1


	//   ....[119]....
        /*0864*/ 	.word	0x00004470
        /*0868*/ 	.word	0x000000ff
        /*086c*/ 	.word	0x00000000
        /*0870*/ 	.short	0x010a
        /*0872*/ 	.byte	0x04
	.zero		1


	//   ....[120]....
        /*0874*/ 	.word	0x00004650
        /*0878*/ 	.word	0x000000ff
        /*087c*/ 	.word	0x00000000
        /*0880*/ 	.short	0x010a
        /*0882*/ 	.byte	0x04
	.zero		1


	//   ....[121]....
        /*0884*/ 	.word	0x000046e0
        /*0888*/ 	.word	0x000000ff
        /*088c*/ 	.word	0x00000000
        /*0890*/ 	.short	0x010a
        /*0892*/ 	.byte	0x05
	.zero		1


	//   ....[122]....
        /*0894*/ 	.word	0x00004770
        /*0898*/ 	.word	0x000000ff
        /*089c*/ 	.word	0x00000000
        /*08a0*/ 	.short	0x010a
        /*08a2*/ 	.byte	0x05
	.zero		1


	//   ....[123]....
        /*08a4*/ 	.word	0x00004800
        /*08a8*/ 	.word	0x000000ff
        /*08ac*/ 	.word	0x00000000
        /*08b0*/ 	.short	0x010a
        /*08b2*/ 	.byte	0x04
	.zero		1


	//   ....[124]....
        /*08b4*/ 	.word	0x00004cb0
        /*08b8*/ 	.word	0x0000000c
        /*08bc*/ 	.word	0x000001b0
        /*08c0*/ 	.short	0x010a
        /*08c2*/ 	.byte	0xff
	.zero		1


	//   ....[125]....
        /*08c4*/ 	.word	0x00004e20
        /*08c8*/ 	.word	0x00000000
        /*08cc*/ 	.word	0x00000000
        /*08d0*/ 	.short	0x0101
        /*08d2*/ 	.byte	0xff
	.zero		1


	//   ....[126]....
        /*08d4*/ 	.word	0x000052b0
        /*08d8*/ 	.word	0x000000ff
        /*08dc*/ 	.word	0x000001a8
        /*08e0*/ 	.short	0x010a
        /*08e2*/ 	.byte	0x15
	.zero		1


	//   ....[127]....
        /*08e4*/ 	.word	0x00005430
        /*08e8*/ 	.word	0x000000ff
        /*08ec*/ 	.word	0x00000190
        /*08f0*/ 	.short	0x010a
        /*08f2*/ 	.byte	0x15
	.zero		1


	//   ....[128]....
        /*08f4*/ 	.word	0x000055b0
        /*08f8*/ 	.word	0x000000ff
        /*08fc*/ 	.word	0x00000180
        /*0900*/ 	.short	0x010b
        /*0902*/ 	.byte	0x15
	.zero		1


	//   ....[129]....
        /*0904*/ 	.word	0x000055c0
        /*0908*/ 	.word	0x000000ff
        /*090c*/ 	.word	0x00000000
        /*0910*/ 	.short	0x0101
        /*0912*/ 	.byte	0x06
	.zero		1


	//   ....[130]....
        /*0914*/ 	.word	0x000055d0
        /*0918*/ 	.word	0x000000ff
        /*091c*/ 	.word	0x00000198
        /*0920*/ 	.short	0x010a
        /*0922*/ 	.byte	0x15
	.zero		1


	//   ....[131]....
        /*0924*/ 	.word	0x000057c0
        /*0928*/ 	.word	0x000000ff
        /*092c*/ 	.word	0x00000188
        /*0930*/ 	.short	0x010b
        /*0932*/ 	.byte	0x15
	.zero		1


	//   ....[132]....
        /*0934*/ 	.word	0x000057d0
        /*0938*/ 	.word	0x000000ff
        /*093c*/ 	.word	0x00000000
        /*0940*/ 	.short	0x0101
        /*0942*/ 	.byte	0x21
	.zero		1


	//   ....[133]....
        /*0944*/ 	.word	0x00005800
        /*0948*/ 	.word	0x000000ff
        /*094c*/ 	.word	0x00000190
        /*0950*/ 	.short	0x010a
        /*0952*/ 	.byte	0x15
	.zero		1


	//   ....[134]....
        /*0954*/ 	.word	0x00005840
        /*0958*/ 	.word	0x00000000
        /*095c*/ 	.word	0x00000198
        /*0960*/ 	.short	0x010a
        /*0962*/ 	.byte	0xff
	.zero		1


	//   ....[135]....
        /*0964*/ 	.word	0x00005b50
        /*0968*/ 	.word	0x00000003
        /*096c*/ 	.word	0x000001b0
        /*0970*/ 	.short	0x010a
        /*0972*/ 	.byte	0xff
	.zero		1


	//   ....[136]....
        /*0974*/ 	.word	0x00005cd0
        /*0978*/ 	.word	0x00000000
        /*097c*/ 	.word	0x00000000
        /*0980*/ 	.short	0x0101
        /*0982*/ 	.byte	0xff
	.zero		1


	//   ....[137]....
        /*0984*/ 	.word	0x00006820
        /*0988*/ 	.word	0x00000003
        /*098c*/ 	.word	0x00000180
        /*0990*/ 	.short	0x010a
        /*0992*/ 	.byte	0xff
	.zero		1


	//   ....[138]....
        /*0994*/ 	.word	0x00006860
        /*0998*/ 	.word	0x000000ba
        /*099c*/ 	.word	0x000001d0
        /*09a0*/ 	.short	0x010a
        /*09a2*/ 	.byte	0xff
	.zero		1


	//   ....[139]....
        /*09a4*/ 	.word	0x00006990
        /*09a8*/ 	.word	0x00000003
        /*09ac*/ 	.word	0x00000180
        /*09b0*/ 	.short	0x010a
        /*09b2*/ 	.byte	0xff
	.zero		1


	//   ....[140]....
        /*09b4*/ 	.word	0x00006ad0
        /*09b8*/ 	.word	0x00000000
        /*09bc*/ 	.word	0x00000000
        /*09c0*/ 	.short	0x0101
        /*09c2*/ 	.byte	0xff
	.zero		1


	//   ....[141]....
        /*09c4*/ 	.word	0x00006b50
        /*09c8*/ 	.word	0x000000ba
        /*09cc*/ 	.word	0x000001d0
        /*09d0*/ 	.short	0x010a
        /*09d2*/ 	.byte	0xff
	.zero		1


	//   ....[142]....
        /*09d4*/ 	.word	0x00007f00
        /*09d8*/ 	.word	0x000000c1
        /*09dc*/ 	.word	0x00000180
        /*09e0*/ 	.short	0x010a
        /*09e2*/ 	.byte	0xff
	.zero		1


	//   ....[143]....
        /*09e4*/ 	.word	0x00007fd0
        /*09e8*/ 	.word	0x000000c1
        /*09ec*/ 	.word	0x00000180
        /*09f0*/ 	.short	0x010a
        /*09f2*/ 	.byte	0xff
	.zero		1


	//   ....[144]....
        /*09f4*/ 	.word	0x00008110
        /*09f8*/ 	.word	0x00000000
        /*09fc*/ 	.word	0x00000000
        /*0a00*/ 	.short	0x0101
        /*0a02*/ 	.byte	0xff
	.zero		1


	//   ....[145]....
        /*0a04*/ 	.word	0x00008610
        /*0a08*/ 	.word	0x000000ff
        /*0a0c*/ 	.word	0x00000000
        /*0a10*/ 	.short	0x0101
        /*0a12*/ 	.byte	0x04
	.zero		1


	//   ....[146]....
        /*0a14*/ 	.word	0x000095c0
        /*0a18*/ 	.word	0x00000003
        /*0a1c*/ 	.word	0x00000220
        /*0a20*/ 	.short	0x010a
        /*0a22*/ 	.byte	0xff
	.zero		1


	//   ....[147]....
        /*0a24*/ 	.word	0x00009620
        /*0a28*/ 	.word	0x00000000
        /*0a2c*/ 	.word	0x000000c0
        /*0a30*/ 	.short	0x010a
        /*0a32*/ 	.byte	0xff
	.zero		1


	//   ....[148]....
        /*0a34*/ 	.word	0x00009680
        /*0a38*/ 	.word	0x00000000
        /*0a3c*/ 	.word	0x000000c0
        /*0a40*/ 	.short	0x010a
        /*0a42*/ 	.byte	0xff
	.zero		1


	//   ....[149]....
        /*0a44*/ 	.word	0x000096d0
        /*0a48*/ 	.word	0x00000003
        /*0a4c*/ 	.word	0x000001b0
        /*0a50*/ 	.short	0x010a
        /*0a52*/ 	.byte	0xff
	.zero		1


	//   ....[150]....
        /*0a54*/ 	.word	0x00009730
        /*0a58*/ 	.word	0x00000000
        /*0a5c*/ 	.word	0x00000000
        /*0a60*/ 	.short	0x010a
        /*0a62*/ 	.byte	0xff
	.zero		1


	//   ....[151]....
        /*0a64*/ 	.word	0x00009790
        /*0a68*/ 	.word	0x00000000
        /*0a6c*/ 	.word	0x00000000
        /*0a70*/ 	.short	0x010a
        /*0a72*/ 	.byte	0xff
	.zero		1


	//   ....[152]....
        /*0a74*/ 	.word	0x000097f0
        /*0a78*/ 	.word	0x00000000
        /*0a7c*/ 	.word	0x00000000
        /*0a80*/ 	.short	0x010a
        /*0a82*/ 	.byte	0xff
	.zero		1


	//   ....[153]....
        /*0a84*/ 	.word	0x00009850
        /*0a88*/ 	.word	0x00000000
        /*0a8c*/ 	.word	0x00000000
        /*0a90*/ 	.short	0x010a
        /*0a92*/ 	.byte	0xff
	.zero		1


	//   ....[154]....
        /*0a94*/ 	.word	0x000098b0
        /*0a98*/ 	.word	0x00000000
        /*0a9c*/ 	.word	0x00000000
        /*0aa0*/ 	.short	0x010a
        /*0aa2*/ 	.byte	0xff
	.zero		1


	//   ....[155]....
        /*0aa4*/ 	.word	0x00009910
        /*0aa8*/ 	.word	0x00000000
        /*0aac*/ 	.word	0x00000000
        /*0ab0*/ 	.short	0x010a
        /*0ab2*/ 	.byte	0xff
	.zero		1


	//   ....[156]....
        /*0ab4*/ 	.word	0x00009970
        /*0ab8*/ 	.word	0x00000000
        /*0abc*/ 	.word	0x00000000
        /*0ac0*/ 	.short	0x010a
        /*0ac2*/ 	.byte	0xff
	.zero		1


	//   ....[157]....
        /*0ac4*/ 	.word	0x000099d0
        /*0ac8*/ 	.word	0x00000000
        /*0acc*/ 	.word	0x00000000
        /*0ad0*/ 	.short	0x010a
        /*0ad2*/ 	.byte	0xff
	.zero		1


	//   ....[158]....
        /*0ad4*/ 	.word	0x00009a30
        /*0ad8*/ 	.word	0x00000000
        /*0adc*/ 	.word	0x00000000
        /*0ae0*/ 	.short	0x010a
        /*0ae2*/ 	.byte	0xff
	.zero		1


	//   ....[159]....
        /*0ae4*/ 	.word	0x00009a90
        /*0ae8*/ 	.word	0x00000000
        /*0aec*/ 	.word	0x00000000
        /*0af0*/ 	.short	0x010a
        /*0af2*/ 	.byte	0xff
	.zero		1


	//   ....[160]....
        /*0af4*/ 	.word	0x00009af0
        /*0af8*/ 	.word	0x00000000
        /*0afc*/ 	.word	0x00000000
        /*0b00*/ 	.short	0x010a
        /*0b02*/ 	.byte	0xff
	.zero		1


	//   ....[161]....
        /*0b04*/ 	.word	0x00009b50
        /*0b08*/ 	.word	0x00000000
        /*0b0c*/ 	.word	0x00000000
        /*0b10*/ 	.short	0x010a
        /*0b12*/ 	.byte	0xff
	.zero		1


	//   ....[162]....
        /*0b14*/ 	.word	0x00009bb0
        /*0b18*/ 	.word	0x00000000
        /*0b1c*/ 	.word	0x00000000
        /*0b20*/ 	.short	0x010a
        /*0b22*/ 	.byte	0xff
	.zero		1


	//   ....[163]....
        /*0b24*/ 	.word	0x00009c10
        /*0b28*/ 	.word	0x00000000
        /*0b2c*/ 	.word	0x00000000
        /*0b30*/ 	.short	0x010a
        /*0b32*/ 	.byte	0xff
	.zero		1


	//   ....[164]....
        /*0b34*/ 	.word	0x00009c70
        /*0b38*/ 	.word	0x00000000
        /*0b3c*/ 	.word	0x00000000
        /*0b40*/ 	.short	0x010a
        /*0b42*/ 	.byte	0xff
	.zero		1


	//   ....[165]....
        /*0b44*/ 	.word	0x00009cd0
        /*0b48*/ 	.word	0x00000000
        /*0b4c*/ 	.word	0x00000000
        /*0b50*/ 	.short	0x010a
        /*0b52*/ 	.byte	0xff
	.zero		1


	//   ....[166]....
        /*0b54*/ 	.word	0x00009d30
        /*0b58*/ 	.word	0x00000000
        /*0b5c*/ 	.word	0x00000000
        /*0b60*/ 	.short	0x010a
        /*0b62*/ 	.byte	0xff
	.zero		1


	//   ....[167]....
        /*0b64*/ 	.word	0x00009d90
        /*0b68*/ 	.word	0x00000000
        /*0b6c*/ 	.word	0x00000000
        /*0b70*/ 	.short	0x010a
        /*0b72*/ 	.byte	0xff
	.zero		1


	//   ....[168]....
        /*0b74*/ 	.word	0x00009df0
        /*0b78*/ 	.word	0x00000000
        /*0b7c*/ 	.word	0x00000000
        /*0b80*/ 	.short	0x010a
        /*0b82*/ 	.byte	0xff
	.zero		1


	//   ....[169]....
        /*0b84*/ 	.word	0x00009e50
        /*0b88*/ 	.word	0x00000000
        /*0b8c*/ 	.word	0x00000000
        /*0b90*/ 	.short	0x010a
        /*0b92*/ 	.byte	0xff
	.zero		1


	//   ....[170]....
        /*0b94*/ 	.word	0x00009eb0
        /*0b98*/ 	.word	0x00000000
        /*0b9c*/ 	.word	0x00000000
        /*0ba0*/ 	.short	0x010a
        /*0ba2*/ 	.byte	0xff
	.zero		1


	//   ....[171]....
        /*0ba4*/ 	.word	0x00009f10
        /*0ba8*/ 	.word	0x00000000
        /*0bac*/ 	.word	0x00000000
        /*0bb0*/ 	.short	0x010a
        /*0bb2*/ 	.byte	0xff
	.zero		1


	//   ....[172]....
        /*0bb4*/ 	.word	0x00009f70
        /*0bb8*/ 	.word	0x00000000
        /*0bbc*/ 	.word	0x00000000
        /*0bc0*/ 	.short	0x010a
        /*0bc2*/ 	.byte	0xff
	.zero		1


	//   ....[173]....
        /*0bc4*/ 	.word	0x00009fc0
        /*0bc8*/ 	.word	0x00000002
        /*0bcc*/ 	.word	0x00000210
        /*0bd0*/ 	.short	0x010a
        /*0bd2*/ 	.byte	0xff
	.zero		1


	//   ....[174]....
        /*0bd4*/ 	.word	0x0000a020
        /*0bd8*/ 	.word	0x00000002
        /*0bdc*/ 	.word	0x000001c0
        /*0be0*/ 	.short	0x010a
        /*0be2*/ 	.byte	0xff
	.zero		1


	//   ....[175]....
        /*0be4*/ 	.word	0x0000a070
        /*0be8*/ 	.word	0x00000002
        /*0bec*/ 	.word	0x000001b0
        /*0bf0*/ 	.short	0x010a
        /*0bf2*/ 	.byte	0xff
	.zero		1


	//   ....[176]....
        /*0bf4*/ 	.word	0x0000a0d0
        /*0bf8*/ 	.word	0x00000000
        /*0bfc*/ 	.word	0x000001c0
        /*0c00*/ 	.short	0x010a
        /*0c02*/ 	.byte	0xff
	.zero		1


	//   ....[177]....
        /*0c04*/ 	.word	0x0000a120
        /*0c08*/ 	.word	0x00000000
        /*0c0c*/ 	.word	0x000001b0
        /*0c10*/ 	.short	0x010a
        /*0c12*/ 	.byte	0xff
	.zero		1


	//   ....[178]....
        /*0c14*/ 	.word	0x0000a180
        /*0c18*/ 	.word	0x00000003
        /*0c1c*/ 	.word	0x000001f0
        /*0c20*/ 	.short	0x010a
        /*0c22*/ 	.byte	0xff
	.zero		1


	//   ....[179]....
        /*0c24*/ 	.word	0x0000a1e0
        /*0c28*/ 	.word	0x00000000
        /*0c2c*/ 	.word	0x00000000
        /*0c30*/ 	.short	0x010a
        /*0c32*/ 	.byte	0xff
	.zero		1


	//   ....[180]....
        /*0c34*/ 	.word	0x0000a240
        /*0c38*/ 	.word	0x00000000
        /*0c3c*/ 	.word	0x00000000
        /*0c40*/ 	.short	0x010a
        /*0c42*/ 	.byte	0xff
	.zero		1


	//   ....[181]....
        /*0c44*/ 	.word	0x0000a2a0
        /*0c48*/ 	.word	0x00000000
        /*0c4c*/ 	.word	0x00000000
        /*0c50*/ 	.short	0x010a
        /*0c52*/ 	.byte	0xff
	.zero		1


	//   ....[182]....
        /*0c54*/ 	.word	0x0000a300
        /*0c58*/ 	.word	0x00000000
        /*0c5c*/ 	.word	0x00000000
        /*0c60*/ 	.short	0x010a
        /*0c62*/ 	.byte	0xff
	.zero		1


	//   ....[183]....
        /*0c64*/ 	.word	0x0000a360
        /*0c68*/ 	.word	0x00000000
        /*0c6c*/ 	.word	0x00000000
        /*0c70*/ 	.short	0x010a
        /*0c72*/ 	.byte	0xff
	.zero		1


	//   ....[184]....
        /*0c74*/ 	.word	0x0000a3b0
        /*0c78*/ 	.word	0x0000000c
        /*0c7c*/ 	.word	0x000001b0
        /*0c80*/ 	.short	0x010a
        /*0c82*/ 	.byte	0xff
	.zero		1


	//   ....[185]....
        /*0c84*/ 	.word	0x0000a410
        /*0c88*/ 	.word	0x00000000
        /*0c8c*/ 	.word	0x000001a8
        /*0c90*/ 	.short	0x010a
        /*0c92*/ 	.byte	0xff
	.zero		1


	//   ....[186]....
        /*0c94*/ 	.word	0x0000a470
        /*0c98*/ 	.word	0x00000000
        /*0c9c*/ 	.word	0x00000190
        /*0ca0*/ 	.short	0x010a
        /*0ca2*/ 	.byte	0xff
	.zero		1


	//   ....[187]....
        /*0ca4*/ 	.word	0x0000a4d0
        /*0ca8*/ 	.word	0x00000000
        /*0cac*/ 	.word	0x00000198
        /*0cb0*/ 	.short	0x010a
        /*0cb2*/ 	.byte	0xff
	.zero		1


	//   ....[188]....
        /*0cb4*/ 	.word	0x0000a530
        /*0cb8*/ 	.word	0x00000000
        /*0cbc*/ 	.word	0x00000190
        /*0cc0*/ 	.short	0x010a
        /*0cc2*/ 	.byte	0xff
	.zero		1


	//   ....[189]....
        /*0cc4*/ 	.word	0x0000a580
        /*0cc8*/ 	.word	0x00000003
        /*0ccc*/ 	.word	0x000001b0
        /*0cd0*/ 	.short	0x010a
        /*0cd2*/ 	.byte	0xff
	.zero		1


	//   ....[190]....
        /*0cd4*/ 	.word	0x0000a5d0
        /*0cd8*/ 	.word	0x00000003
        /*0cdc*/ 	.word	0x00000180
        /*0ce0*/ 	.short	0x010a
        /*0ce2*/ 	.byte	0xff
	.zero		1


	//   ....[191]....
        /*0ce4*/ 	.word	0x0000a620
        /*0ce8*/ 	.word	0x000000ba
        /*0cec*/ 	.word	0x000001d0
        /*0cf0*/ 	.short	0x010a
        /*0cf2*/ 	.byte	0xff
	.zero		1


	//   ....[192]....
        /*0cf4*/ 	.word	0x0000a670
        /*0cf8*/ 	.word	0x000000c1
        /*0cfc*/ 	.word	0x00000180
        /*0d00*/ 	.short	0x010a
        /*0d02*/ 	.byte	0xff
	.zero		1


	//----- nvinfo : EIATTR_NUM_MBARRIERS
	.align		4
.L_47:
        /*0d04*/ 	.byte	0x03, 0x38
        /*0d06*/ 	.short	0x0046


	//----- nvinfo : EIATTR_EXIT_INSTR_OFFSETS
	.align		4
        /*0d08*/ 	.byte	0x04, 0x1c
        /*0d0a*/ 	.short	(.L_49 - .L_48)


	//   ....[0]....
.L_48:
        /*0d0c*/ 	.word	0x00003750


	//   ....[1]....
        /*0d10*/ 	.word	0x00003c40


	//   ....[2]....
        /*0d14*/ 	.word	0x00003ca0


	//   ....[3]....
        /*0d18*/ 	.word	0x00004a60


	//   ....[4]....
        /*0d1c*/ 	.word	0x00005870


	//   ....[5]....
        /*0d20*/ 	.word	0x000058b0


	//   ....[6]....
        /*0d24*/ 	.word	0x000095b0


	//----- nvinfo : EIATTR_MAX_THREADS
	.align		4
.L_49:
        /*0d28*/ 	.byte	0x04, 0x05
        /*0d2a*/ 	.short	(.L_51 - .L_50)
.L_50:
        /*0d2c*/ 	.word	0x00000100
        /*0d30*/ 	.word	0x00000001
        /*0d34*/ 	.word	0x00000001


	//----- nvinfo : EIATTR_CRS_STACK_SIZE
	.align		4
.L_51:
        /*0d38*/ 	.byte	0x04, 0x1e
        /*0d3a*/ 	.short	(.L_53 - .L_52)
.L_52:
        /*0d3c*/ 	.word	0x00000000


	//----- nvinfo : EIATTR_CBANK_PARAM_SIZE
	.align		4
.L_53:
        /*0d40*/ 	.byte	0x03, 0x19
        /*0d42*/ 	.short	0x0800


	//----- nvinfo : EIATTR_PARAM_CBANK
	.align		4
        /*0d44*/ 	.byte	0x04, 0x0a
        /*0d46*/ 	.short	(.L_55 - .L_54)
	.align		4
.L_54:
        /*0d48*/ 	.word	index@(.nv.constant0._ZN7cutlass13device_kernelINS_4gemm6kernel13GemmUniversalIN4cute5tupleIJiiiiEEENS1_10collective13CollectiveMmaINS1_35MainloopSm100TmaUmmaWarpSpecializedILi24ELi2ELi4ENS5_IJNS4_1CILi1EEENSA_ILi4EEESB_EEEEENS5_IJNSA_ILi128EEESF_NSA_ILi32EEEEEENS_12float_e5m2_tENS5_IJlSB_lEEESI_SJ_NS4_8TiledMMAINS4_8MMA_AtomIJNS4_10MMA_TraitsINS4_19SM100_MMA_F8F6F4_SSEJSI_SI_fSF_SF_NS4_17integral_constantINS4_4UMMA5MajorELSQ_0EEESR_NSO_INSP_7ScaleInELSS_0EEEST_EEEEEENS4_6LayoutINS5_IJSB_SB_SB_EEENS5_IJNSA_ILi0EEESY_SY_EEEEENS5_IJNS4_10UnderscoreES11_S11_EEEEENS4_23SM90_TMA_LOAD_MULTICASTENS4_14ComposedLayoutINS4_7SwizzleILi1ELi4ELi3EEENS4_18smem_ptr_flag_bitsILi8EEENSW_INS5_IJNSA_ILi8EEESG_EEENS5_IJSG_SB_EEEEEEEvNS4_8identityENS4_13SM90_TMA_LOADES1E_vS1F_EENS_8epilogue10collective18CollectiveEpilogueINS1I_23Sm100TmaWarpSpecializedILi2ELi2ELi64ELb0ELb0EEEJSH_NS5_IJNSW_ISF_SB_EENSW_INSA_ILi64EEESB_EEEEESI_SJ_SI_SJ_NS1I_6fusion15FusionCallbacksIS1M_NS1R_17LinearCombinationISI_fSI_fLNS_15FloatRoundStyleE2EEESH_S1Q_JEEENS4_5SM1004TMEM4LOAD26SM100_TMEM_LOAD_32dp32b64xES1G_NS15_INS16_ILi2ELi4ELi3EEES19_NSW_INS5_IJS1A_S1O_EEENS5_IJS1O_SB_EEEEEEENS4_39AutoVectorizingCopyWithAssumedAlignmentILi128EEENS4_14SM90_TMA_STOREES25_S27_S27_EEEvvEEEEvNT_6ParamsE)
        /*0d4c*/ 	.short	0x0380
        /*0d4e*/ 	.short	0x0800


	//----- nvinfo : EIATTR_SW_WAR
	.align		4
.L_55:
        /*0d50*/ 	.byte	0x04, 0x36
        /*0d52*/ 	.short	(.L_57 - .L_56)
.L_56:
        /*0d54*/ 	.word	0x00000008
.L_57:


//--------------------- .nv.callgraph             --------------------------
	.section	.nv.callgraph,"",@"SHT_CUDA_CALLGRAPH"
	.align	4
	.sectionentsize	8
	.align		4
        /*0000*/ 	.word	0x00000000
	.align		4
        /*0004*/ 	.word	0xffffffff
	.align		4
        /*0008*/ 	.word	index@(_ZN7cutlass13device_kernelINS_4gemm6kernel13GemmUniversalIN4cute5tupleIJiiiiEEENS1_10collective13CollectiveMmaINS1_35MainloopSm100TmaUmmaWarpSpecializedILi24ELi2ELi4ENS5_IJNS4_1CILi1EEENSA_ILi4EEESB_EEEEENS5_IJNSA_ILi128EEESF_NSA_ILi32EEEEEENS_12float_e5m2_tENS5_IJlSB_lEEESI_SJ_NS4_8TiledMMAINS4_8MMA_AtomIJNS4_10MMA_TraitsINS4_19SM100_MMA_F8F6F4_SSEJSI_SI_fSF_SF_NS4_17integral_constantINS4_4UMMA5MajorELSQ_0EEESR_NSO_INSP_7ScaleInELSS_0EEEST_EEEEEENS4_6LayoutINS5_IJSB_SB_SB_EEENS5_IJNSA_ILi0EEESY_SY_EEEEENS5_IJNS4_10UnderscoreES11_S11_EEEEENS4_23SM90_TMA_LOAD_MULTICASTENS4_14ComposedLayoutINS4_7SwizzleILi1ELi4ELi3EEENS4_18smem_ptr_flag_bitsILi8EEENSW_INS5_IJNSA_ILi8EEESG_EEENS5_IJSG_SB_EEEEEEEvNS4_8identityENS4_13SM90_TMA_LOADES1E_vS1F_EENS_8epilogue10collective18CollectiveEpilogueINS1I_23Sm100TmaWarpSpecializedILi2ELi2ELi64ELb0ELb0EEEJSH_NS5_IJNSW_ISF_SB_EENSW_INSA_ILi64EEESB_EEEEESI_SJ_SI_SJ_NS1I_6fusion15FusionCallbacksIS1M_NS1R_17LinearCombinationISI_fSI_fLNS_15FloatRoundStyleE2EEESH_S1Q_JEEENS4_5SM1004TMEM4LOAD26SM100_TMEM_LOAD_32dp32b64xES1G_NS15_INS16_ILi2ELi4ELi3EEES19_NSW_INS5_IJS1A_S1O_EEENS5_IJS1O_SB_EEEEEEENS4_39AutoVectorizingCopyWithAssumedAlignmentILi128EEENS4_14SM90_TMA_STOREES25_S27_S27_EEEvvEEEEvNT_6ParamsE)
	.align		4
        /*000c*/ 	.word	index@(__assertfail)
	.align		4
        /*0010*/ 	.word	0x00000000
	.align		4
        /*0014*/ 	.word	0xfffffffe
	.align		4
        /*0018*/ 	.word	0x00000000
	.align		4
        /*001c*/ 	.word	0xfffffffd
	.align		4
        /*0020*/ 	.word	0x00000000
	.align		4
        /*0024*/ 	.word	0xfffffffc


//--------------------- .nv.constant4             --------------------------
	.section	.nv.constant4,"a",@progbits
	.align	8
	.align		8
.nv.constant4:
        /*0000*/ 	.dword	__assertfail
	.align		8
        /*0008*/ 	.dword	__unnamed_1
	.align		8
        /*0010*/ 	.dword	__unnamed_2
	.align		8
        /*0018*/ 	.dword	_ZN40_INTERNAL_34a06949_4_k_cu_2c4dc308_358084cuda3std3__45__cpo5beginE
	.align		8
        /*0020*/ 	.dword	_ZN40_INTERNAL_34a06949_4_k_cu_2c4dc308_358084cuda3std3__45__cpo3endE
	.align		8
        /*0028*/ 	.dword	_ZN40_INTERNAL_34a06949_4_k_cu_2c4dc308_358084cuda3std3__45__cpo6cbeginE
	.align		8
        /*0030*/ 	.dword	_ZN40_INTERNAL_34a06949_4_k_cu_2c4dc308_358084cuda3std3__45__cpo4cendE
	.align		8
        /*0038*/ 	.dword	_ZN40_INTERNAL_34a06949_4_k_cu_2c4dc308_358084cuda3std3__442_GLOBAL__N__34a06949_4_k_cu_2c4dc308_358086ignoreE
	.align		8
        /*0040*/ 	.dword	_ZN40_INTERNAL_34a06949_4_k_cu_2c4dc308_358084cuda3std3__419piecewise_constructE
	.align		8
        /*0048*/ 	.dword	_ZN40_INTERNAL_34a06949_4_k_cu_2c4dc308_358084cuda3std3__48in_placeE
	.align		8
        /*0050*/ 	.dword	_ZN40_INTERNAL_34a06949_4_k_cu_2c4dc308_358084cuda3std6ranges3__45__cpo4swapE
	.align		8
        /*0058*/ 	.dword	_ZN40_INTERNAL_34a06949_4_k_cu_2c4dc308_358084cuda3std6ranges3__45__cpo9iter_moveE
	.align		8
        /*0060*/ 	.dword	_ZN40_INTERNAL_34a06949_4_k_cu_2c4dc308_358084cute7productE
	.align		8
        /*0068*/ 	.dword	_ZN40_INTERNAL_34a06949_4_k_cu_2c4dc308_358084cute1_E
	.align		8
        /*0070*/ 	.dword	$str$25
	.align		8
        /*0078*/ 	.dword	$str$26
	.align		8
        /*0080*/ 	.dword	$str$27
	.align		8
        /*0088*/ 	.dword	$str$28


//--------------------- .text._ZN7cutlass13device_kernelINS_4gemm6kernel13GemmUniversalIN4cute5tupleIJiiiiEEENS1_10collective13CollectiveMmaINS1_35MainloopSm100TmaUmmaWarpSpecializedILi24ELi2ELi4ENS5_IJNS4_1CILi1EEENSA_ILi4EEESB_EEEEENS5_IJNSA_ILi128EEESF_NSA_ILi32EEEEEENS_12float_e5m2_tENS5_IJlSB_lEEESI_SJ_NS4_8TiledMMAINS4_8MMA_AtomIJNS4_10MMA_TraitsINS4_19SM100_MMA_F8F6F4_SSEJSI_SI_fSF_SF_NS4_17integral_constantINS4_4UMMA5MajorELSQ_0EEESR_NSO_INSP_7ScaleInELSS_0EEEST_EEEEEENS4_6LayoutINS5_IJSB_SB_SB_EEENS5_IJNSA_ILi0EEESY_SY_EEEEENS5_IJNS4_10UnderscoreES11_S11_EEEEENS4_23SM90_TMA_LOAD_MULTICASTENS4_14ComposedLayoutINS4_7SwizzleILi1ELi4ELi3EEENS4_18smem_ptr_flag_bitsILi8EEENSW_INS5_IJNSA_ILi8EEESG_EEENS5_IJSG_SB_EEEEEEEvNS4_8identityENS4_13SM90_TMA_LOADES1E_vS1F_EENS_8epilogue10collective18CollectiveEpilogueINS1I_23Sm100TmaWarpSpecializedILi2ELi2ELi64ELb0ELb0EEEJSH_NS5_IJNSW_ISF_SB_EENSW_INSA_ILi64EEESB_EEEEESI_SJ_SI_SJ_NS1I_6fusion15FusionCallbacksIS1M_NS1R_17LinearCombinationISI_fSI_fLNS_15FloatRoundStyleE2EEESH_S1Q_JEEENS4_5SM1004TMEM4LOAD26SM100_TMEM_LOAD_32dp32b64xES1G_NS15_INS16_ILi2ELi4ELi3EEES19_NSW_INS5_IJS1A_S1O_EEENS5_IJS1O_SB_EEEEEEENS4_39AutoVectorizingCopyWithAssumedAlignmentILi128EEENS4_14SM90_TMA_STOREES25_S27_S27_EEEvvEEEEvNT_6ParamsE --------------------------
	.section	.text._ZN7cutlass13device_kernelINS_4gemm6kernel13GemmUniversalIN4cute5tupleIJiiiiEEENS1_10collective13CollectiveMmaINS1_35MainloopSm100TmaUmmaWarpSpecializedILi24ELi2ELi4ENS5_IJNS4_1CILi1EEENSA_ILi4EEESB_EEEEENS5_IJNSA_ILi128EEESF_NSA_ILi32EEEEEENS_12float_e5m2_tENS5_IJlSB_lEEESI_SJ_NS4_8TiledMMAINS4_8MMA_AtomIJNS4_10MMA_TraitsINS4_19SM100_MMA_F8F6F4_SSEJSI_SI_fSF_SF_NS4_17integral_constantINS4_4UMMA5MajorELSQ_0EEESR_NSO_INSP_7ScaleInELSS_0EEEST_EEEEEENS4_6LayoutINS5_IJSB_SB_SB_EEENS5_IJNSA_ILi0EEESY_SY_EEEEENS5_IJNS4_10UnderscoreES11_S11_EEEEENS4_23SM90_TMA_LOAD_MULTICASTENS4_14ComposedLayoutINS4_7SwizzleILi1ELi4ELi3EEENS4_18smem_ptr_flag_bitsILi8EEENSW_INS5_IJNSA_ILi8EEESG_EEENS5_IJSG_SB_EEEEEEEvNS4_8identityENS4_13SM90_TMA_LOADES1E_vS1F_EENS_8epilogue10collective18CollectiveEpilogueINS1I_23Sm100TmaWarpSpecializedILi2ELi2ELi64ELb0ELb0EEEJSH_NS5_IJNSW_ISF_SB_EENSW_INSA_ILi64EEESB_EEEEESI_SJ_SI_SJ_NS1I_6fusion15FusionCallbacksIS1M_NS1R_17LinearCombinationISI_fSI_fLNS_15FloatRoundStyleE2EEESH_S1Q_JEEENS4_5SM1004TMEM4LOAD26SM100_TMEM_LOAD_32dp32b64xES1G_NS15_INS16_ILi2ELi4ELi3EEES19_NSW_INS5_IJS1A_S1O_EEENS5_IJS1O_SB_EEEEEEENS4_39AutoVectorizingCopyWithAssumedAlignmentILi128EEENS4_14SM90_TMA_STOREES25_S27_S27_EEEvvEEEEvNT_6ParamsE,"ax",@progbits
	.align	128
.text._ZN7cutlass13device_kernelINS_4gemm6kernel13GemmUniversalIN4cute5tupleIJiiiiEEENS1_10collective13CollectiveMmaINS1_35MainloopSm100TmaUmmaWarpSpecializedILi24ELi2ELi4ENS5_IJNS4_1CILi1EEENSA_ILi4EEESB_EEEEENS5_IJNSA_ILi128EEESF_NSA_ILi32EEEEEENS_12float_e5m2_tENS5_IJlSB_lEEESI_SJ_NS4_8TiledMMAINS4_8MMA_AtomIJNS4_10MMA_TraitsINS4_19SM100_MMA_F8F6F4_SSEJSI_SI_fSF_SF_NS4_17integral_constantINS4_4UMMA5MajorELSQ_0EEESR_NSO_INSP_7ScaleInELSS_0EEEST_EEEEEENS4_6LayoutINS5_IJSB_SB_SB_EEENS5_IJNSA_ILi0EEESY_SY_EEEEENS5_IJNS4_10UnderscoreES11_S11_EEEEENS4_23SM90_TMA_LOAD_MULTICASTENS4_14ComposedLayoutINS4_7SwizzleILi1ELi4ELi3EEENS4_18smem_ptr_flag_bitsILi8EEENSW_INS5_IJNSA_ILi8EEESG_EEENS5_IJSG_SB_EEEEEEEvNS4_8identityENS4_13SM90_TMA_LOADES1E_vS1F_EENS_8epilogue10collective18CollectiveEpilogueINS1I_23Sm100TmaWarpSpecializedILi2ELi2ELi64ELb0ELb0EEEJSH_NS5_IJNSW_ISF_SB_EENSW_INSA_ILi64EEESB_EEEEESI_SJ_SI_SJ_NS1I_6fusion15FusionCallbacksIS1M_NS1R_17LinearCombinationISI_fSI_fLNS_15FloatRoundStyleE2EEESH_S1Q_JEEENS4_5SM1004TMEM4LOAD26SM100_TMEM_LOAD_32dp32b64xES1G_NS15_INS16_ILi2ELi4ELi3EEES19_NSW_INS5_IJS1A_S1O_EEENS5_IJS1O_SB_EEEEEEENS4_39AutoVectorizingCopyWithAssumedAlignmentILi128EEENS4_14SM90_TMA_STOREES25_S27_S27_EEEvvEEEEvNT_6ParamsE:
        .type           _ZN7cutlass13device_kernelINS_4gemm6kernel13GemmUniversalIN4cute5tupleIJiiiiEEENS1_10collective13CollectiveMmaINS1_35MainloopSm100TmaUmmaWarpSpecializedILi24ELi2ELi4ENS5_IJNS4_1CILi1EEENSA_ILi4EEESB_EEEEENS5_IJNSA_ILi128EEESF_NSA_ILi32EEEEEENS_12float_e5m2_tENS5_IJlSB_lEEESI_SJ_NS4_8TiledMMAINS4_8MMA_AtomIJNS4_10MMA_TraitsINS4_19SM100_MMA_F8F6F4_SSEJSI_SI_fSF_SF_NS4_17integral_constantINS4_4UMMA5MajorELSQ_0EEESR_NSO_INSP_7ScaleInELSS_0EEEST_EEEEEENS4_6LayoutINS5_IJSB_SB_SB_EEENS5_IJNSA_ILi0EEESY_SY_EEEEENS5_IJNS4_10UnderscoreES11_S11_EEEEENS4_23SM90_TMA_LOAD_MULTICASTENS4_14ComposedLayoutINS4_7SwizzleILi1ELi4ELi3EEENS4_18smem_ptr_flag_bitsILi8EEENSW_INS5_IJNSA_ILi8EEESG_EEENS5_IJSG_SB_EEEEEEEvNS4_8identityENS4_13SM90_TMA_LOADES1E_vS1F_EENS_8epilogue10collective18CollectiveEpilogueINS1I_23Sm100TmaWarpSpecializedILi2ELi2ELi64ELb0ELb0EEEJSH_NS5_IJNSW_ISF_SB_EENSW_INSA_ILi64EEESB_EEEEESI_SJ_SI_SJ_NS1I_6fusion15FusionCallbacksIS1M_NS1R_17LinearCombinationISI_fSI_fLNS_15FloatRoundStyleE2EEESH_S1Q_JEEENS4_5SM1004TMEM4LOAD26SM100_TMEM_LOAD_32dp32b64xES1G_NS15_INS16_ILi2ELi4ELi3EEES19_NSW_INS5_IJS1A_S1O_EEENS5_IJS1O_SB_EEEEEEENS4_39AutoVectorizingCopyWithAssumedAlignmentILi128EEENS4_14SM90_TMA_STOREES25_S27_S27_EEEvvEEEEvNT_6ParamsE,@function
        .size           _ZN7cutlass13device_kernelINS_4gemm6kernel13GemmUniversalIN4cute5tupleIJiiiiEEENS1_10collective13CollectiveMmaINS1_35MainloopSm100TmaUmmaWarpSpecializedILi24ELi2ELi4ENS5_IJNS4_1CILi1EEENSA_ILi4EEESB_EEEEENS5_IJNSA_ILi128EEESF_NSA_ILi32EEEEEENS_12float_e5m2_tENS5_IJlSB_lEEESI_SJ_NS4_8TiledMMAINS4_8MMA_AtomIJNS4_10MMA_TraitsINS4_19SM100_MMA_F8F6F4_SSEJSI_SI_fSF_SF_NS4_17integral_constantINS4_4UMMA5MajorELSQ_0EEESR_NSO_INSP_7ScaleInELSS_0EEEST_EEEEEENS4_6LayoutINS5_IJSB_SB_SB_EEENS5_IJNSA_ILi0EEESY_SY_EEEEENS5_IJNS4_10UnderscoreES11_S11_EEEEENS4_23SM90_TMA_LOAD_MULTICASTENS4_14ComposedLayoutINS4_7SwizzleILi1ELi4ELi3EEENS4_18smem_ptr_flag_bitsILi8EEENSW_INS5_IJNSA_ILi8EEESG_EEENS5_IJSG_SB_EEEEEEEvNS4_8identityENS4_13SM90_TMA_LOADES1E_vS1F_EENS_8epilogue10collective18CollectiveEpilogueINS1I_23Sm100TmaWarpSpecializedILi2ELi2ELi64ELb0ELb0EEEJSH_NS5_IJNSW_ISF_SB_EENSW_INSA_ILi64EEESB_EEEEESI_SJ_SI_SJ_NS1I_6fusion15FusionCallbacksIS1M_NS1R_17LinearCombinationISI_fSI_fLNS_15FloatRoundStyleE2EEESH_S1Q_JEEENS4_5SM1004TMEM4LOAD26SM100_TMEM_LOAD_32dp32b64xES1G_NS15_INS16_ILi2ELi4ELi3EEES19_NSW_INS5_IJS1A_S1O_EEENS5_IJS1O_SB_EEEEEEENS4_39AutoVectorizingCopyWithAssumedAlignmentILi128EEENS4_14SM90_TMA_STOREES25_S27_S27_EEEvvEEEEvNT_6ParamsE,(.L_x_211 - _ZN7cutlass13device_kernelINS_4gemm6kernel13GemmUniversalIN4cute5tupleIJiiiiEEENS1_10collective13CollectiveMmaINS1_35MainloopSm100TmaUmmaWarpSpecializedILi24ELi2ELi4ENS5_IJNS4_1CILi1EEENSA_ILi4EEESB_EEEEENS5_IJNSA_ILi128EEESF_NSA_ILi32EEEEEENS_12float_e5m2_tENS5_IJlSB_lEEESI_SJ_NS4_8TiledMMAINS4_8MMA_AtomIJNS4_10MMA_TraitsINS4_19SM100_MMA_F8F6F4_SSEJSI_SI_fSF_SF_NS4_17integral_constantINS4_4UMMA5MajorELSQ_0EEESR_NSO_INSP_7ScaleInELSS_0EEEST_EEEEEENS4_6LayoutINS5_IJSB_SB_SB_EEENS5_IJNSA_ILi0EEESY_SY_EEEEENS5_IJNS4_10UnderscoreES11_S11_EEEEENS4_23SM90_TMA_LOAD_MULTICASTENS4_14ComposedLayoutINS4_7SwizzleILi1ELi4ELi3EEENS4_18smem_ptr_flag_bitsILi8EEENSW_INS5_IJNSA_ILi8EEESG_EEENS5_IJSG_SB_EEEEEEEvNS4_8identityENS4_13SM90_TMA_LOADES1E_vS1F_EENS_8epilogue10collective18CollectiveEpilogueINS1I_23Sm100TmaWarpSpecializedILi2ELi2ELi64ELb0ELb0EEEJSH_NS5_IJNSW_ISF_SB_EENSW_INSA_ILi64EEESB_EEEEESI_SJ_SI_SJ_NS1I_6fusion15FusionCallbacksIS1M_NS1R_17LinearCombinationISI_fSI_fLNS_15FloatRoundStyleE2EEESH_S1Q_JEEENS4_5SM1004TMEM4LOAD26SM100_TMEM_LOAD_32dp32b64xES1G_NS15_INS16_ILi2ELi4ELi3EEES19_NSW_INS5_IJS1A_S1O_EEENS5_IJS1O_SB_EEEEEEENS4_39AutoVectorizingCopyWithAssumedAlignmentILi128EEENS4_14SM90_TMA_STOREES25_S27_S27_EEEvvEEEEvNT_6ParamsE)
        .other          _ZN7cutlass13device_kernelINS_4gemm6kernel13GemmUniversalIN4cute5tupleIJiiiiEEENS1_10collective13CollectiveMmaINS1_35MainloopSm100TmaUmmaWarpSpecializedILi24ELi2ELi4ENS5_IJNS4_1CILi1EEENSA_ILi4EEESB_EEEEENS5_IJNSA_ILi128EEESF_NSA_ILi32EEEEEENS_12float_e5m2_tENS5_IJlSB_lEEESI_SJ_NS4_8TiledMMAINS4_8MMA_AtomIJNS4_10MMA_TraitsINS4_19SM100_MMA_F8F6F4_SSEJSI_SI_fSF_SF_NS4_17integral_constantINS4_4UMMA5MajorELSQ_0EEESR_NSO_INSP_7ScaleInELSS_0EEEST_EEEEEENS4_6LayoutINS5_IJSB_SB_SB_EEENS5_IJNSA_ILi0EEESY_SY_EEEEENS5_IJNS4_10UnderscoreES11_S11_EEEEENS4_23SM90_TMA_LOAD_MULTICASTENS4_14ComposedLayoutINS4_7SwizzleILi1ELi4ELi3EEENS4_18smem_ptr_flag_bitsILi8EEENSW_INS5_IJNSA_ILi8EEESG_EEENS5_IJSG_SB_EEEEEEEvNS4_8identityENS4_13SM90_TMA_LOADES1E_vS1F_EENS_8epilogue10collective18CollectiveEpilogueINS1I_23Sm100TmaWarpSpecializedILi2ELi2ELi64ELb0ELb0EEEJSH_NS5_IJNSW_ISF_SB_EENSW_INSA_ILi64EEESB_EEEEESI_SJ_SI_SJ_NS1I_6fusion15FusionCallbacksIS1M_NS1R_17LinearCombinationISI_fSI_fLNS_15FloatRoundStyleE2EEESH_S1Q_JEEENS4_5SM1004TMEM4LOAD26SM100_TMEM_LOAD_32dp32b64xES1G_NS15_INS16_ILi2ELi4ELi3EEES19_NSW_INS5_IJS1A_S1O_EEENS5_IJS1O_SB_EEEEEEENS4_39AutoVectorizingCopyWithAssumedAlignmentILi128EEENS4_14SM90_TMA_STOREES25_S27_S27_EEEvvEEEEvNT_6ParamsE,@"STO_CUDA_ENTRY STV_DEFAULT"
_ZN7cutlass13device_kernelINS_4gemm6kernel13GemmUniversalIN4cute5tupleIJiiiiEEENS1_10collective13CollectiveMmaINS1_35MainloopSm100TmaUmmaWarpSpecializedILi24ELi2ELi4ENS5_IJNS4_1CILi1EEENSA_ILi4EEESB_EEEEENS5_IJNSA_ILi128EEESF_NSA_ILi32EEEEEENS_12float_e5m2_tENS5_IJlSB_lEEESI_SJ_NS4_8TiledMMAINS4_8MMA_AtomIJNS4_10MMA_TraitsINS4_19SM100_MMA_F8F6F4_SSEJSI_SI_fSF_SF_NS4_17integral_constantINS4_4UMMA5MajorELSQ_0EEESR_NSO_INSP_7ScaleInELSS_0EEEST_EEEEEENS4_6LayoutINS5_IJSB_SB_SB_EEENS5_IJNSA_ILi0EEESY_SY_EEEEENS5_IJNS4_10UnderscoreES11_S11_EEEEENS4_23SM90_TMA_LOAD_MULTICASTENS4_14ComposedLayoutINS4_7SwizzleILi1ELi4ELi3EEENS4_18smem_ptr_flag_bitsILi8EEENSW_INS5_IJNSA_ILi8EEESG_EEENS5_IJSG_SB_EEEEEEEvNS4_8identityENS4_13SM90_TMA_LOADES1E_vS1F_EENS_8epilogue10collective18CollectiveEpilogueINS1I_23Sm100TmaWarpSpecializedILi2ELi2ELi64ELb0ELb0EEEJSH_NS5_IJNSW_ISF_SB_EENSW_INSA_ILi64EEESB_EEEEESI_SJ_SI_SJ_NS1I_6fusion15FusionCallbacksIS1M_NS1R_17LinearCombinationISI_fSI_fLNS_15FloatRoundStyleE2EEESH_S1Q_JEEENS4_5SM1004TMEM4LOAD26SM100_TMEM_LOAD_32dp32b64xES1G_NS15_INS16_ILi2ELi4ELi3EEES19_NSW_INS5_IJS1A_S1O_EEENS5_IJS1O_SB_EEEEEEENS4_39AutoVectorizingCopyWithAssumedAlignmentILi128EEENS4_14SM90_TMA_STOREES25_S27_S27_EEEvvEEEEvNT_6ParamsE:
[----:B------:R-:W1:Y:S01]  /*0000*/  LDC R1, c[0x0][0x37c] ;  /* 0x0000df00ff017b82 */ /* 0x000e620000000800 */
[----:B------:R-:W2:Y:S01]  /*0010*/  S2R R170, SR_TID.X ;  /* 0x0000000000aa7919 */ /* 0x000ea20000002100 */
[----:B------:R-:W3:Y:S01]  /*0020*/  LDCU.64 UR8, c[0x0][0x890] ;  /* 0x00011200ff0877ac */ /* 0x000ee20008000a00 */
[----:B------:R-:W-:Y:S02]  /*0030*/  PRMT R158, RZ, 0x7610, R158 ;  /* 0x00007610ff9e7816 */ /* 0x000fe4000000009e */
[----:B------:R-:W-:Y:S01]  /*0040*/  ELECT P3, URZ, PT ;  /* 0x0000000000ff782f */ /* 0x000fe20003860000 */
[----:B---3--:R-:W-:-:S04]  /*0050*/  UISETP.NE.U32.AND UP0, UPT, UR8, URZ, UPT ;  /* 0x000000ff0800728c */ /* 0x008fc8000bf05070 */
[----:B------:R-:W-:Y:S01]  /*0060*/  UISETP.NE.AND.EX UP0, UPT, UR9, URZ, UPT, UP0 ;  /* 0x000000ff0900728c */ /* 0x000fe2000bf05300 */
[----:B--2---:R-:W-:-:S05]  /*0070*/  SHF.R.U32.HI R159, RZ, 0x5, R170 ;  /* 0x00000005ff9f7819 */ /* 0x004fca00000116aa */
[----:B------:R-:W2:Y:S02]  /*0080*/  SHFL.IDX PT, R0, R159, RZ, 0x1f ;  /* 0x00001fff9f007589 */ /* 0x000ea400000e0000 */
[----:B--2---:R-:W-:Y:S01]  /*0090*/  R2UR UR17, R0 ;  /* 0x00000000001172ca */ /* 0x004fe200000e0000 */
[----:B-1----:R-:W-:-:S14]  /*00a0*/  BRA.U UP0, `(.L_x_0) ;  /* 0x0000000100307547 */ /* 0x002fdc000b800000 */
[----:B------:R-:W1:Y:S02]  /*00b0*/  LDCU.64 UR4, c[0x0][0x888] ;  /* 0x00011100ff0477ac */ /* 0x000e640008000a00 */
[----:B-1----:R-:W-:-:S04]  /*00c0*/  UISETP.NE.U32.AND UP0, UPT, UR4, URZ, UPT ;  /* 0x000000ff0400728c */ /* 0x002fc8000bf05070 */
[----:B------:R-:W-:-:S09]  /*00d0*/  UISETP.NE.AND.EX UP0, UPT, UR5, URZ, UPT, UP0 ;  /* 0x000000ff0500728c */ /* 0x000fd2000bf05300 */
[----:B------:R-:W-:Y:S05]  /*00e0*/  BRA.U !UP0, `(.L_x_1) ;  /* 0x0000000108147547 */ /* 0x000fea000b800000 */
[----:B------:R-:W1:Y:S01]  /*00f0*/  LDC.64 R2, c[0x0][0x888] ;  /* 0x00022200ff027b82 */ /* 0x000e620000000a00 */
[----:B------:R-:W1:Y:S02]  /*0100*/  LDCU.64 UR4, c[0x0][0x358] ;  /* 0x00006b00ff0477ac */ /* 0x000e640008000a00 */
[----:B-1----:R1:W5:Y:S01]  /*0110*/  LDG.E R73, desc[UR4][R2.64] ;  /* 0x0000000402497981 */ /* 0x002362000c1e1900 */
[----:B------:R-:W-:Y:S01]  /*0120*/  HFMA2 R158, -RZ, RZ, 0, 5.9604644775390625e-08 ;  /* 0x00000001ff9e7431 */ /* 0x000fe200000001ff */
[----:B------:R-:W-:Y:S05]  /*0130*/  BRA `(.L_x_0) ;  /* 0x00000000000c7947 */ /* 0x000fea0003800000 */
.L_x_1:
[----:B------:R-:W1:Y:S01]  /*0140*/  LDCU UR4, c[0x0][0x880] ;  /* 0x00011000ff0477ac */ /* 0x000e620008000800 */
[----:B------:R-:W-:Y:S01]  /*0150*/  HFMA2 R158, -RZ, RZ, 0, 5.9604644775390625e-08 ;  /* 0x00000001ff9e7431 */ /* 0x000fe200000001ff */
[----:B-1----:R-:W-:-:S07]  /*0160*/  MOV R73, UR4 ;  /* 0x0000000400497c02 */ /* 0x002fce0008000f00 */
.L_x_0:
[----:B------:R-:W2:Y:S02]  /*0170*/  LDCU.64 UR4, c[0x0][0x8b0] ;  /* 0x00011600ff0477ac */ /* 0x000ea40008000a00 */
[----:B--2---:R-:W-:-:S04]  /*0180*/  UISETP.NE.U32.AND UP0, UPT, UR4, URZ, UPT ;  /* 0x000000ff0400728c */ /* 0x004fc8000bf05070 */
[----:B------:R-:W-:-:S09]  /*0190*/  UISETP.NE.AND.EX UP0, UPT, UR5, URZ, UPT, UP0 ;  /* 0x000000ff0500728c */ /* 0x000fd2000bf05300 */
[----:B------:R-:W-:Y:S05]  /*01a0*/  BRA.U UP0, `(.L_x_2) ;  /* 0x0000000100287547 */ /* 0x000fea000b800000 */
[----:B------:R-:W2:Y:S02]  /*01b0*/  LDCU.64 UR4, c[0x0][0x8a8] ;  /* 0x00011500ff0477ac */ /* 0x000ea40008000a00 */
[----:B--2---:R-:W-:-:S04]  /*01c0*/  UISETP.NE.U32.AND UP0, UPT, UR4, URZ, UPT ;  /* 0x000000ff0400728c */ /* 0x004fc8000bf05070 */
[----:B------:R-:W-:-:S09]  /*01d0*/  UISETP.NE.AND.EX UP0, UPT, UR5, URZ, UPT, UP0 ;  /* 0x000000ff0500728c */ /* 0x000fd2000bf05300 */
[----:B------:R-:W-:Y:S05]  /*01e0*/  BRA.U !UP0, `(.L_x_3) ;  /* 0x0000000108107547 */ /* 0x000fea000b800000 */
[----:B------:R-:W2:Y:S01]  /*01f0*/  LDC.64 R70, c[0x0][0x8a8] ;  /* 0x00022a00ff467b82 */ /* 0x000ea20000000a00 */
[----:B------:R-:W2:Y:S02]  /*0200*/  LDCU.64 UR4, c[0x0][0x358] ;  /* 0x00006b00ff0477ac */ /* 0x000ea40008000a00 */
[----:B--2---:R2:W5:Y:S01]  /*0210*/  LDG.E R70, desc[UR4][R70.64] ;  /* 0x0000000446467981 */ /* 0x004562000c1e1900 */
[----:B------:R-:W-:Y:S05]  /*0220*/  BRA `(.L_x_2) ;  /* 0x0000000000087947 */ /* 0x000fea0003800000 */
.L_x_3:
[----:B------:R-:W2:Y:S02]  /*0230*/  LDCU UR4, c[0x0][0x8a0] ;  /* 0x00011400ff0477ac */ /* 0x000ea40008000800 */
[----:B--2---:R-:W-:Y:S02]  /*0240*/  MOV R70, UR4 ;  /* 0x0000000400467c02 */ /* 0x004fe40008000f00 */
.L_x_2:
[----:B------:R-:W-:Y:S01]  /*0250*/  IMAD.U32 R0, RZ, RZ, UR17 ;  /* 0x00000011ff007e24 */ /* 0x000fe2000f8e00ff */
[----:B------:R-:W-:Y:S04]  /*0260*/  BSSY.RECONVERGENT B0, `(.L_x_4) ;  /* 0x000000c000007945 */ /* 0x000fe80003800200 */
[C---:B------:R-:W-:Y:S02]  /*0270*/  ISETP.NE.OR P1, PT, R0.reuse, 0x1, !P3 ;  /* 0x000000010000780c */ /* 0x040fe40005f25670 */
[----:B------:R-:W-:-:S11]  /*0280*/  ISETP.NE.OR P0, PT, R0, 0x3, !P3 ;  /* 0x000000030000780c */ /* 0x000fd60005f05670 */
[----:B------:R-:W-:Y:S05]  /*0290*/  @P1 BRA `(.L_x_5) ;  /* 0x0000000000201947 */ /* 0x000fea0003800000 */
[----:B------:R-:W3:Y:S02]  /*02a0*/  LDCU.64 UR4, c[0x0][0x348] ;  /* 0x00006900ff0477ac */ /* 0x000ee40008000a00 */
[----:B---3--:R-:W-:Y:S02]  /*02b0*/  UIADD3 UR6, UP1, UPT, UR4, 0x80, URZ ;  /* 0x0000008004067890 */ /* 0x008fe4000ff3e0ff */
[----:B------:R-:W-:Y:S02]  /*02c0*/  UIADD3 UR4, UP0, UPT, UR4, 0x180, URZ ;  /* 0x0000018004047890 */ /* 0x000fe4000ff1e0ff */
[----:B------:R-:W-:Y:S02]  /*02d0*/  UIADD3.X UR7, UPT, UPT, URZ, UR5, URZ, UP1, !UPT ;  /* 0x00000005ff077290 */ /* 0x000fe40008ffe4ff */
[----:B------:R-:W-:-:S07]  /*02e0*/  UIADD3.X UR5, UPT, UPT, URZ, UR5, URZ, UP0, !UPT ;  /* 0x00000005ff057290 */ /* 0x000fce00087fe4ff */
[----:B------:R3:W-:Y:S02]  /*02f0*/  UTMACCTL.PF [UR6] ;  /* 0x00000000060079b9 */ /* 0x0007e40008040000 */
[----:B------:R3:W-:Y:S02]  /*0300*/  UTMACCTL.PF [UR4] ;  /* 0x00000000040079b9 */ /* 0x0007e40008040000 */
[----:B---3--:R-:W-:Y:S01]  /*0310*/  NOP ;  /* 0x0000000000007918 */ /* 0x008fe20000000000 */
.L_x_5:
[----:B------:R-:W-:Y:S05]  /*0320*/  BSYNC.RECONVERGENT B0 ;  /* 0x0000000000007941 */ /* 0x000fea0003800200 */
.L_x_4:
[----:B------:R-:W-:Y:S04]  /*0330*/  BSSY.RECONVERGENT B0, `(.L_x_6) ;  /* 0x000000a000007945 */ /* 0x000fe80003800200 */
        /* <DEDUP_REMOVED lines=9> */
.L_x_7:
[----:B------:R-:W-:Y:S05]  /*03d0*/  BSYNC.RECONVERGENT B0 ;  /* 0x0000000000007941 */ /* 0x000fea0003800200 */
.L_x_6:
[----:B------:R-:W3:Y:S01]  /*03e0*/  LDCU.64 UR4, c[0x0][0x888] ;  /* 0x00011100ff0477ac */ /* 0x000ee20008000a00 */
[----:B------:R-:W-:Y:S02]  /*03f0*/  UISETP.EQ.U32.AND UP1, UPT, UR8, URZ, UPT ;  /* 0x000000ff0800728c */ /* 0x000fe4000bf22070 */
[----:B------:R-:W-:Y:S02]  /*0400*/  UPLOP3.LUT UP3, UPT, UPT, UPT, UPT, 0x80, 0x8 ;  /* 0x000000000008789c */ /* 0x000fe40003f6f070 */
[----:B---3--:R-:W-:-:S04]  /*0410*/  UISETP.NE.U32.AND UP0, UPT, UR4, URZ, UPT ;  /* 0x000000ff0400728c */ /* 0x008fc8000bf05070 */
[----:B------:R-:W-:-:S04]  /*0420*/  UISETP.NE.AND.EX UP0, UPT, UR5, URZ, UPT, UP0 ;  /* 0x000000ff0500728c */ /* 0x000fc8000bf05300 */
[----:B------:R-:W-:-:S04]  /*0430*/  UISETP.EQ.OR.EX UP2, UPT, UR9, URZ, !UP0, UP1 ;  /* 0x000000ff0900728c */ /* 0x000fc8000c742710 */
[----:B------:R-:W-:-:S06]  /*0440*/  UP2UR UR4, UPR, URZ, 0x4 ;  /* 0x00000004ff047883 */ /* 0x000fcc0008000000 */
[----:B------:R-:W-:Y:S01]  /*0450*/  MOV R161, UR4 ;  /* 0x0000000400a17c02 */ /* 0x000fe20008000f00 */
[----:B------:R-:W-:Y:S06]  /*0460*/  BRA.U !UP2, `(.L_x_8) ;  /* 0x000000010a207547 */ /* 0x000fec000b800000 */
[----:B------:R-:W-:Y:S01]  /*0470*/  UISETP.NE.U32.AND UP1, UPT, UR8, URZ, UPT ;  /* 0x000000ff0800728c */ /* 0x000fe2000bf25070 */
[----:B-----5:R-:W-:Y:S01]  /*0480*/  FSETP.NEU.AND P0, PT, R73, RZ, PT ;  /* 0x000000ff4900720b */ /* 0x020fe20003f0d000 */
[----:B------:R-:W-:Y:S02]  /*0490*/  USEL UR4, URZ, 0xffffffff, UP0 ;  /* 0xffffffffff047887 */ /* 0x000fe40008000000 */
[----:B------:R-:W-:-:S10]  /*04a0*/  UISETP.NE.AND.EX UP1, UPT, UR9, URZ, UPT, UP1 ;  /* 0x000000ff0900728c */ /* 0x000fd4000bf25310 */
[----:B------:R-:W-:Y:S01]  /*04b0*/  VOTEU.ANY UP0, P0 ;  /* 0x0000000000ff7886 */ /* 0x000fe20000000100 */
[----:B------:R-:W-:-:S04]  /*04c0*/  @!UP1 USEL UR4, URZ, 0xffffffff, UP0 ;  /* 0xffffffffff049887 */ /* 0x000fc80008000000 */
[----:B------:R-:W-:-:S04]  /*04d0*/  ULOP3.LUT UR4, UR4, 0x1, URZ, 0xc0, !UPT ;  /* 0x0000000104047892 */ /* 0x000fc8000f8ec0ff */
[----:B------:R-:W-:-:S11]  /*04e0*/  UISETP.NE.U32.AND UP3, UPT, UR4, 0x1, UPT ;  /* 0x000000010400788c */ /* 0x000fd6000bf65070 */
.L_x_8:
[----:B-1----:R-:W1:Y:S01]  /*04f0*/  SHFL.IDX PT, R2, R159, RZ, 0x1f ;  /* 0x00001fff9f027589 */ /* 0x002e6200000e0000 */
[----:B------:R-:W-:-:S04]  /*0500*/  UISETP.NE.AND UP0, UPT, UR17, 0x2, UPT ;  /* 0x000000021100788c */ /* 0x000fc8000bf05270 */
[----:B------:R-:W-:Y:S01]  /*0510*/  USEL UR37, URZ, 0x1, UP0 ;  /* 0x00000001ff257887 */ /* 0x000fe20008000000 */
[----:B-1----:R-:W-:-:S13]  /*0520*/  ISETP.NE.AND P0, PT, R2, RZ, PT ;  /* 0x000000ff0200720c */ /* 0x002fda0003f05270 */
[----:B------:R-:W-:Y:S05]  /*0530*/  @P0 BRA `(.L_x_9) ;  /* 0x0000000400040947 */ /* 0x000fea0003800000 */
[----:B------:R-:W-:Y:S01]  /*0540*/  ELECT P0, URZ, PT ;  /* 0x0000000000ff782f */ /* 0x000fe20003800000 */
[----:B------:R-:W-:-:S12]  /*0550*/  BSSY.RECONVERGENT B0, `(.L_x_9) ;  /* 0x000003f000007945 */ /* 0x000fd80003800200 */
[----:B------:R-:W-:Y:S05]  /*0560*/  @!P0 BRA `(.L_x_10) ;  /* 0x0000000000f48947 */ /* 0x000fea0003800000 */
[----:B------:R-:W1:Y:S01]  /*0570*/  S2UR UR4, SR_CgaCtaId ;  /* 0x00000000000479c3 */ /* 0x000e620000008800 */
[----:B------:R-:W-:Y:S01]  /*0580*/  UMOV UR5, 0x400 ;  /* 0x0000040000057882 */ /* 0x000fe20000000000 */
[----:B------:R-:W-:Y:S01]  /*0590*/  UMOV UR8, 0x1 ;  /* 0x0000000100087882 */ /* 0x000fe20000000000 */
[----:B------:R-:W-:Y:S01]  /*05a0*/  UMOV UR6, 0x4 ;  /* 0x0000000400067882 */ /* 0x000fe20000000000 */
[----:B------:R-:W-:-:S04]  /*05b0*/  UIADD3 UR8, UPT, UPT, -UR8, 0x100000, URZ ;  /* 0x0010000008087890 */ /* 0x000fc8000fffe1ff */
[----:B------:R-:W-:Y:S02]  /*05c0*/  USHF.L.U32 UR9, UR8, 0xb, URZ ;  /* 0x0000000b08097899 */ /* 0x000fe400080006ff */
[----:B------:R-:W-:Y:S02]  /*05d0*/  USHF.L.U32 UR8, UR8, 0x1, URZ ;  /* 0x0000000108087899 */ /* 0x000fe400080006ff */
[----:B------:R-:W-:-:S04]  /*05e0*/  UIADD3 UR6, UPT, UPT, -UR6, 0x100000, URZ ;  /* 0x0010000006067890 */ /* 0x000fc8000fffe1ff */
[----:B------:R-:W-:Y:S02]  /*05f0*/  USHF.L.U32 UR7, UR6, 0xb, URZ ;  /* 0x0000000b06077899 */ /* 0x000fe400080006ff */
[----:B------:R-:W-:Y:S02]  /*0600*/  USHF.L.U32 UR6, UR6, 0x1, URZ ;  /* 0x0000000106067899 */ /* 0x000fe400080006ff */
[----:B-1----:R-:W-:Y:S01]  /*0610*/  ULEA UR4, UR4, UR5, 0x18 ;  /* 0x0000000504047291 */ /* 0x002fe2000f8ec0ff */
[----:B------:R-:W1:Y:S11]  /*0620*/  FENCE.VIEW.ASYNC.S ;  /* 0x00000000000073c6 */ /* 0x000e760000000000 */
[----:B-1----:R1:W3:Y:S01]  /*0630*/  SYNCS.EXCH.64 URZ, [UR4], UR8 ;  /* 0x0000000804ff75b2 */ /* 0x0022e20008000100 */
[----:B------:R1:W4:Y:S01]  /*0640*/  SYNCS.EXCH.64 URZ, [UR4+0xc0], UR6 ;  /* 0x0000c00604ff75b2 */ /* 0x0003220008000100 */
[----:B------:R1:W1:Y:S01]  /*0650*/  SYNCS.EXCH.64 URZ, [UR4+0x8], UR8 ;  /* 0x0000080804ff75b2 */ /* 0x0002620008000100 */
        /* <DEDUP_REMOVED lines=45> */
[----:B---34-:R-:W-:Y:S01]  /*0930*/  NOP ;  /* 0x0000000000007918 */ /* 0x018fe20000000000 */
.L_x_10:
[----:B-1----:R-:W-:Y:S05]  /*0940*/  BSYNC.RECONVERGENT B0 ;  /* 0x0000000000007941 */ /* 0x002fea0003800200 */
.L_x_9:
[----:B------:R-:W1:Y:S01]  /*0950*/  SHFL.IDX PT, R2, R159, RZ, 0x1f ;  /* 0x00001fff9f027589 */ /* 0x000e6200000e0000 */
[----:B------:R-:W-:Y:S01]  /*0960*/  NOP ;  /* 0x0000000000007918 */ /* 0x000fe20000000000 */
[----:B-1----:R-:W-:-:S13]  /*0970*/  ISETP.NE.AND P0, PT, R2, 0x1, PT ;  /* 0x000000010200780c */ /* 0x002fda0003f05270 */
[----:B------:R-:W-:Y:S05]  /*0980*/  @P0 BRA `(.L_x_11) ;  /* 0x0000000000480947 */ /* 0x000fea0003800000 */
        /* <DEDUP_REMOVED lines=9> */
[----:B------:R-:W-:Y:S01]  /*0a20*/  USHF.L.U32 UR6, UR6, 0x1, URZ ;  /* 0x0000000106067899 */ /* 0x000fe200080006ff */
[----:B------:R-:W-:Y:S01]  /*0a30*/  ELECT P0, URZ, PT ;  /* 0x0000000000ff782f */ /* 0x000fe20003800000 */
[----:B-1----:R-:W-:Y:S01]  /*0a40*/  ULEA UR4, UR4, UR5, 0x18 ;  /* 0x0000000504047291 */ /* 0x002fe2000f8ec0ff */
[----:B------:R-:W1:Y:S11]  /*0a50*/  FENCE.VIEW.ASYNC.S ;  /* 0x00000000000073c6 */ /* 0x000e760000000000 */
[----:B-1----:R1:W3:Y:S01]  /*0a60*/  SYNCS.EXCH.64 URZ, [UR4+0x180], UR8 ;  /* 0x0001800804ff75b2 */ /* 0x0022e20008000100 */
[----:B------:R1:W4:Y:S01]  /*0a70*/  SYNCS.EXCH.64 URZ, [UR4+0x190], UR6 ;  /* 0x0001900604ff75b2 */ /* 0x0003220008000100 */
[----:B------:R1:W1:Y:S01]  /*0a80*/  SYNCS.EXCH.64 URZ, [UR4+0x188], UR8 ;  /* 0x0001880804ff75b2 */ /* 0x0002620008000100 */
[----:B------:R1:W1:Y:S01]  /*0a90*/  SYNCS.EXCH.64 URZ, [UR4+0x198], UR6 ;  /* 0x0001980604ff75b2 */ /* 0x0002620008000100 */
[----:B------:R-:W-:Y:S01]  /*0aa0*/  NOP ;  /* 0x0000000000007918 */ /* 0x000fe20000000000 */
.L_x_11:
[----:B------:R-:W2:Y:S01]  /*0ab0*/  SHFL.IDX PT, R2, R159, RZ, 0x1f ;  /* 0x00001fff9f027589 */ /* 0x000ea200000e0000 */
[----:B------:R-:W-:Y:S01]  /*0ac0*/  NOP ;  /* 0x0000000000007918 */ /* 0x000fe20000000000 */
[----:B--2---:R-:W-:-:S13]  /*0ad0*/  ISETP.NE.AND P0, PT, R2, 0x3, PT ;  /* 0x000000030200780c */ /* 0x004fda0003f05270 */
[----:B------:R-:W-:Y:S05]  /*0ae0*/  @P0 BRA `(.L_x_12) ;  /* 0x0000000000300947 */ /* 0x000fea0003800000 */
[----:B-1----:R-:W1:Y:S01]  /*0af0*/  S2UR UR6, SR_CgaCtaId ;  /* 0x00000000000679c3 */ /* 0x002e620000008800 */
[----:B------:R-:W-:Y:S01]  /*0b00*/  UMOV UR4, 0x400 ;  /* 0x0000040000047882 */ /* 0x000fe20000000000 */
[----:B------:R-:W-:Y:S01]  /*0b10*/  UMOV UR5, 0x20 ;  /* 0x0000002000057882 */ /* 0x000fe20000000000 */
[----:B------:R-:W-:Y:S01]  /*0b20*/  ELECT P0, URZ, PT ;  /* 0x0000000000ff782f */ /* 0x000fe20003800000 */
[----:B-1----:R-:W-:Y:S02]  /*0b30*/  ULEA UR6, UR6, UR4, 0x18 ;  /* 0x0000000406067291 */ /* 0x002fe4000f8ec0ff */
[----:B------:R-:W-:-:S04]  /*0b40*/  UIADD3 UR4, UPT, UPT, -UR5, 0x100000, URZ ;  /* 0x0010000005047890 */ /* 0x000fc8000fffe1ff */
[----:B------:R-:W-:Y:S02]  /*0b50*/  USHF.L.U32 UR5, UR4, 0xb, URZ ;  /* 0x0000000b04057899 */ /* 0x000fe400080006ff */
[----:B------:R-:W-:Y:S01]  /*0b60*/  USHF.L.U32 UR4, UR4, 0x1, URZ ;  /* 0x0000000104047899 */ /* 0x000fe200080006ff */
[----:B------:R-:W1:Y:S11]  /*0b70*/  FENCE.VIEW.ASYNC.S ;  /* 0x00000000000073c6 */ /* 0x000e760000000000 */
[----:B-1----:R2:W1:Y:S01]  /*0b80*/  SYNCS.EXCH.64 URZ, [UR6+0x1a0], UR4 ;  /* 0x0001a00406ff75b2 */ /* 0x0024620008000100 */
[----:B------:R2:W1:Y:S02]  /*0b90*/  SYNCS.EXCH.64 URZ, [UR6+0x1a8], UR4 ;  /* 0x0001a80406ff75b2 */ /* 0x0004640008000100 */
[----:B--2---:R-:W-:Y:S01]  /*0ba0*/  NOP ;  /* 0x0000000000007918 */ /* 0x004fe20000000000 */
.L_x_12:
[----:B------:R-:W2:Y:S01]  /*0bb0*/  SHFL.IDX PT, R2, R159, RZ, 0x1f ;  /* 0x00001fff9f027589 */ /* 0x000ea200000e0000 */
[----:B------:R-:W-:Y:S01]  /*0bc0*/  NOP ;  /* 0x0000000000007918 */ /* 0x000fe20000000000 */
[----:B--2---:R-:W-:-:S13]  /*0bd0*/  ISETP.NE.AND P0, PT, R2, 0x4, PT ;  /* 0x000000040200780c */ /* 0x004fda0003f05270 */
[----:B------:R-:W-:Y:S05]  /*0be0*/  @P0 BRA `(.L_x_13) ;  /* 0x00000000004c0947 */ /* 0x000fea0003800000 */
[----:B-1----:R-:W1:Y:S01]  /*0bf0*/  S2UR UR6, SR_CgaCtaId ;  /* 0x00000000000679c3 */ /* 0x002e620000008800 */
[----:B------:R-:W-:Y:S01]  /*0c00*/  UMOV UR4, 0x3a0 ;  /* 0x000003a000047882 */ /* 0x000fe20000000000 */
[----:B------:R-:W-:Y:S01]  /*0c10*/  UMOV UR5, 0x400 ;  /* 0x0000040000057882 */ /* 0x000fe20000000000 */
[----:B------:R-:W-:Y:S01]  /*0c20*/  USEL UR4, UR4, 0x320, UP3 ;  /* 0x0000032004047887 */ /* 0x000fe20009800000 */
[----:B------:R-:W-:Y:S01]  /*0c30*/  UMOV UR8, 0x1 ;  /* 0x0000000100087882 */ /* 0x000fe20000000000 */
[----:B------:R-:W-:Y:S01]  /*0c40*/  ELECT P0, URZ, PT ;  /* 0x0000000000ff782f */ /* 0x000fe20003800000 */
[----:B------:R-:W-:-:S04]  /*0c50*/  UIADD3 UR8, UPT, UPT, -UR8, 0x100000, URZ ;  /* 0x0010000008087890 */ /* 0x000fc8000fffe1ff */
[----:B------:R-:W-:Y:S02]  /*0c60*/  USHF.L.U32 UR9, UR8, 0xb, URZ ;  /* 0x0000000b08097899 */ /* 0x000fe400080006ff */
[----:B------:R-:W-:Y:S02]  /*0c70*/  USHF.L.U32 UR8, UR8, 0x1, URZ ;  /* 0x0000000108087899 */ /* 0x000fe400080006ff */
[----:B-1----:R-:W-:Y:S02]  /*0c80*/  ULEA UR6, UR6, UR5, 0x18 ;  /* 0x0000000506067291 */ /* 0x002fe4000f8ec0ff */
[----:B------:R-:W-:-:S04]  /*0c90*/  UIADD3 UR4, UPT, UPT, -UR4, 0x100000, URZ ;  /* 0x0010000004047890 */ /* 0x000fc8000fffe1ff */
[----:B------:R-:W-:Y:S02]  /*0ca0*/  USHF.L.U32 UR5, UR4, 0xb, URZ ;  /* 0x0000000b04057899 */ /* 0x000fe400080006ff */
[----:B------:R-:W-:Y:S01]  /*0cb0*/  USHF.L.U32 UR4, UR4, 0x1, URZ ;  /* 0x0000000104047899 */ /* 0x000fe200080006ff */
[----:B------:R-:W1:Y:S03]  /*0cc0*/  FENCE.VIEW.ASYNC.S ;  /* 0x00000000000073c6 */ /* 0x000e660000000000 */
[----:B-1----:R2:W1:Y:S08]  /*0cd0*/  SYNCS.EXCH.64 URZ, [UR6+0x1b0], UR8 ;  /* 0x0001b00806ff75b2 */ /* 0x0024700008000100 */
[----:B------:R2:W1:Y:S01]  /*0ce0*/  SYNCS.EXCH.64 URZ, [UR6+0x1c0], UR4 ;  /* 0x0001c00406ff75b2 */ /* 0x0004620008000100 */
[----:B------:R2:W1:Y:S01]  /*0cf0*/  SYNCS.EXCH.64 URZ, [UR6+0x1b8], UR8 ;  /* 0x0001b80806ff75b2 */ /* 0x0004620008000100 */
[----:B------:R2:W1:Y:S02]  /*0d00*/  SYNCS.EXCH.64 URZ, [UR6+0x1c8], UR4 ;  /* 0x0001c80406ff75b2 */ /* 0x0004640008000100 */
[----:B--2---:R-:W-:Y:S01]  /*0d10*/  NOP ;  /* 0x0000000000007918 */ /* 0x004fe20000000000 */
.L_x_13:
[----:B------:R-:W2:Y:S01]  /*0d20*/  SHFL.IDX PT, R2, R159, RZ, 0x1f ;  /* 0x00001fff9f027589 */ /* 0x000ea200000e0000 */
[----:B------:R-:W-:Y:S01]  /*0d30*/  NOP ;  /* 0x0000000000007918 */ /* 0x000fe20000000000 */
[----:B--2---:R-:W-:-:S13]  /*0d40*/  ISETP.NE.AND P0, PT, R2, 0x5, PT ;  /* 0x000000050200780c */ /* 0x004fda0003f05270 */
[----:B------:R-:W-:Y:S05]  /*0d50*/  @P0 BRA `(.L_x_14) ;  /* 0x0000000000580947 */ /* 0x000fea0003800000 */
[----:B-1----:R-:W1:Y:S01]  /*0d60*/  S2UR UR4, SR_CgaCtaId ;  /* 0x00000000000479c3 */ /* 0x002e620000008800 */
        /* <DEDUP_REMOVED lines=12> */
[----:B-1----:R2:W1:Y:S01]  /*0e30*/  SYNCS.EXCH.64 URZ, [UR4+0x1d0], UR8 ;  /* 0x0001d00804ff75b2 */ /* 0x0024620008000100 */
[----:B------:R2:W1:Y:S01]  /*0e40*/  SYNCS.EXCH.64 URZ, [UR4+0x1f0], UR6 ;  /* 0x0001f00604ff75b2 */ /* 0x0004620008000100 */
[----:B------:R2:W1:Y:S01]  /*0e50*/  SYNCS.EXCH.64 URZ, [UR4+0x1d8], UR8 ;  /* 0x0001d80804ff75b2 */ /* 0x0004620008000100 */
[----:B------:R2:W1:Y:S01]  /*0e60*/  SYNCS.EXCH.64 URZ, [UR4+0x1f8], UR6 ;  /* 0x0001f80604ff75b2 */ /* 0x0004620008000100 */
[----:B------:R2:W1:Y:S01]  /*0e70*/  SYNCS.EXCH.64 URZ, [UR4+0x1e0], UR8 ;  /* 0x0001e00804ff75b2 */ /* 0x0004620008000100 */
[----:B------:R2:W1:Y:S01]  /*0e80*/  SYNCS.EXCH.64 URZ, [UR4+0x200], UR6 ;  /* 0x0002000604ff75b2 */ /* 0x0004620008000100 */
[----:B------:R2:W1:Y:S01]  /*0e90*/  SYNCS.EXCH.64 URZ, [UR4+0x1e8], UR8 ;  /* 0x0001e80804ff75b2 */ /* 0x0004620008000100 */
[----:B------:R2:W1:Y:S02]  /*0ea0*/  SYNCS.EXCH.64 URZ, [UR4+0x208], UR6 ;  /* 0x0002080604ff75b2 */ /* 0x0004640008000100 */
[----:B--2---:R-:W-:Y:S01]  /*0eb0*/  NOP ;  /* 0x0000000000007918 */ /* 0x004fe20000000000 */
.L_x_14:
[----:B------:R-:W2:Y:S01]  /*0ec0*/  SHFL.IDX PT, R2, R159, RZ, 0x1f ;  /* 0x00001fff9f027589 */ /* 0x000ea200000e0000 */
[----:B------:R-:W1:Y:S01]  /*0ed0*/  S2UR UR45, SR_CgaCtaId ;  /* 0x00000000002d79c3 */ /* 0x000e620000008800 */
[----:B------:R-:W-:Y:S01]  /*0ee0*/  NOP ;  /* 0x0000000000007918 */ /* 0x000fe20000000000 */
[----:B--2---:R-:W-:-:S13]  /*0ef0*/  ISETP.NE.AND P0, PT, R2, 0x3, PT ;  /* 0x000000030200780c */ /* 0x004fda0003f05270 */
[----:B-1----:R-:W-:Y:S05]  /*0f00*/  @P0 BRA `(.L_x_15) ;  /* 0x0000000000340947 */ /* 0x002fea0003800000 */
[----:B------:R-:W-:Y:S01]  /*0f10*/  UMOV UR4, 0x400 ;  /* 0x0000040000047882 */ /* 0x000fe20000000000 */
[----:B------:R-:W-:Y:S01]  /*0f20*/  UMOV UR6, 0x20 ;  /* 0x0000002000067882 */ /* 0x000fe20000000000 */
[----:B------:R-:W-:Y:S02]  /*0f30*/  ULEA UR4, UR45, UR4, 0x18 ;  /* 0x000000042d047291 */ /* 0x000fe4000f8ec0ff */
[----:B------:R-:W-:-:S04]  /*0f40*/  UIADD3 UR6, UPT, UPT, -UR6, 0x100000, URZ ;  /* 0x0010000006067890 */ /* 0x000fc8000fffe1ff */
[----:B------:R-:W-:Y:S02]  /*0f50*/  USHF.L.U32 UR7, UR6, 0xb, URZ ;  /* 0x0000000b06077899 */ /* 0x000fe400080006ff */
[----:B------:R-:W-:Y:S01]  /*0f60*/  USHF.L.U32 UR6, UR6, 0x1, URZ ;  /* 0x0000000106067899 */ /* 0x000fe200080006ff */
[----:B------:R-:W-:Y:S01]  /*0f70*/  ELECT P0, URZ, PT ;  /* 0x0000000000ff782f */ /* 0x000fe20003800000 */
[----:B------:R-:W1:Y:S10]  /*0f80*/  FENCE.VIEW.ASYNC.S ;  /* 0x00000000000073c6 */ /* 0x000e740000000000 */
[----:B-1----:R1:W2:Y:S01]  /*0f90*/  SYNCS.EXCH.64 URZ, [UR4+0x210], UR6 ;  /* 0x0002100604ff75b2 */ /* 0x0022a20008000100 */
[----:B------:R1:W1:Y:S01]  /*0fa0*/  SYNCS.EXCH.64 URZ, [UR4+0x220], UR6 ;  /* 0x0002200604ff75b2 */ /* 0x0002620008000100 */
[----:B------:R1:W1:Y:S01]  /*0fb0*/  SYNCS.EXCH.64 URZ, [UR4+0x218], UR6 ;  /* 0x0002180604ff75b2 */ /* 0x0002620008000100 */
[----:B------:R1:W1:Y:S01]  /*0fc0*/  SYNCS.EXCH.64 URZ, [UR4+0x228], UR6 ;  /* 0x0002280604ff75b2 */ /* 0x0002620008000100 */
[----:B------:R-:W-:Y:S01]  /*0fd0*/  NOP ;  /* 0x0000000000007918 */ /* 0x000fe20000000000 */
.L_x_15:
[----:B-1----:R-:W1:Y:S01]  /*0fe0*/  LDCU UR4, c[0x0][0x36c] ;  /* 0x00006d80ff0477ac */ /* 0x002e620008000800 */
[----:B------:R-:W-:Y:S01]  /*0ff0*/  ISETP.NE.OR P3, PT, R0, 0x2, !P3 ;  /* 0x000000020000780c */ /* 0x000fe20005f65670 */
[----:B------:R-:W-:Y:S01]  /*1000*/  NOP ;  /* 0x0000000000007918 */ /* 0x000fe20000000000 */
[----:B------:R-:W-:Y:S01]  /*1010*/  LOP3.LUT R0, R170, 0x1f, RZ, 0xc0, !PT ;  /* 0x0000001faa007812 */ /* 0x000fe200078ec0ff */
[----:B------:R-:W-:Y:S02]  /*1020*/  UISETP.NE.AND UP4, UPT, UR17, URZ, UPT ;  /* 0x000000ff1100728c */ /* 0x000fe4000bf85270 */
[----:B-1----:R-:W-:-:S09]  /*1030*/  UISETP.EQ.U32.AND UP5, UPT, UR4, 0x1, UPT ;  /* 0x000000010400788c */ /* 0x002fd2000bfa2070 */
[----:B------:R-:W-:Y:S05]  /*1040*/  BRA.U !UP5, `(.L_x_16) ;  /* 0x000000010d087547 */ /* 0x000fea000b800000 */
[----:B--234-:R-:W-:Y:S01]  /*1050*/  UCGABAR_ARV ;  /* 0x00000000000079c7 */ /* 0x01cfe20008000000 */
[----:B------:R-:W-:Y:S05]  /*1060*/  BRA `(.L_x_17) ;  /* 0x0000000000047947 */ /* 0x000fea0003800000 */
.L_x_16:
[----:B--234-:R-:W-:Y:S01]  /*1070*/  NOP ;  /* 0x0000000000007918 */ /* 0x01cfe20000000000 */
.L_x_17:
[----:B------:R-:W1:Y:S01]  /*1080*/  S2UR UR7, SR_CTAID.X ;  /* 0x00000000000779c3 */ /* 0x000e620000002500 */
[----:B------:R-:W-:-:S05]  /*1090*/  CS2R.32 R160, SR_CgaSize ;  /* 0x0000000000a07805 */ /* 0x000fca0000008a00 */
[----:B------:R-:W-:-:S05]  /*10a0*/  IMAD R160, R160, -0xa0, RZ ;  /* 0xffffff60a0a07824 */ /* 0x000fca00078e02ff */
[----:B------:R-:W-:-:S14]  /*10b0*/  R2UR UR5, R160 ;  /* 0x00000000a00572ca */ /* 0x000fdc00000e0000 */
[----:B------:R-:W2:Y:S01]  /*10c0*/  LDCU UR5, c[0x0][UR5+0x2b0] ;  /* 0x00005600050577ac */ /* 0x000ea20008000800 */
[----:B------:R-:W-:-:S05]  /*10d0*/  CS2R.32 R160, SR_CgaSize ;  /* 0x0000000000a07805 */ /* 0x000fca0000008a00 */
[----:B------:R-:W-:-:S05]  /*10e0*/  IMAD R160, R160, -0xa0, RZ ;  /* 0xffffff60a0a07824 */ /* 0x000fca00078e02ff */
[----:B------:R-:W-:-:S14]  /*10f0*/  R2UR UR4, R160 ;  /* 0x00000000a00472ca */ /* 0x000fdc00000e0000 */
[----:B------:R-:W3:Y:S01]  /*1100*/  LDCU UR4, c[0x0][UR4+0x2b4] ;  /* 0x00005680040477ac */ /* 0x000ee20008000800 */
[----:B------:R-:W4:Y:S01]  /*1110*/  S2UR UR8, SR_CTAID.Y ;  /* 0x00000000000879c3 */ /* 0x000f220000002600 */
[----:B------:R-:W-:-:S05]  /*1120*/  CS2R.32 R160, SR_CgaSize ;  /* 0x0000000000a07805 */ /* 0x000fca0000008a00 */
[----:B------:R-:W-:-:S05]  /*1130*/  IMAD R160, R160, -0xa0, RZ ;  /* 0xffffff60a0a07824 */ /* 0x000fca00078e02ff */
[----:B------:R-:W-:-:S14]  /*1140*/  R2UR UR9, R160 ;  /* 0x00000000a00972ca */ /* 0x000fdc00000e0000 */
[----:B------:R-:W3:Y:S01]  /*1150*/  LDCU UR9, c[0x0][UR9+0x2a0] ;  /* 0x00005400090977ac */ /* 0x000ee20008000800 */
[----:B------:R-:W3:Y:S01]  /*1160*/  LDCU UR21, c[0x0][0xb24] ;  /* 0x00016480ff1577ac */ /* 0x000ee20008000800 */
[----:B------:R-:W1:Y:S01]  /*1170*/  S2UR UR36, SR_CTAID.Z ;  /* 0x00000000002479c3 */ /* 0x000e620000002700 */
[----:B------:R-:W-:-:S05]  /*1180*/  CS2R.32 R160, SR_CgaSize ;  /* 0x0000000000a07805 */ /* 0x000fca0000008a00 */
[----:B------:R-:W-:-:S05]  /*1190*/  IMAD R160, R160, -0xa0, RZ ;  /* 0xffffff60a0a07824 */ /* 0x000fca00078e02ff */
[----:B------:R-:W-:-:S14]  /*11a0*/  R2UR UR63, R160 ;  /* 0x00000000a03f72ca */ /* 0x000fdc00000e0000 */
[----:B------:R-:W3:Y:S01]  /*11b0*/  LDCU UR63, c[0x0][UR63+0x2a4] ;  /* 0x000054803f3f77ac */ /* 0x000ee20008000800 */
[----:B------:R-:W3:Y:S01]  /*11c0*/  LDCU UR42, c[0x0][0xb24] ;  /* 0x00016480ff2a77ac */ /* 0x000ee20008000800 */
[----:B-1----:R-:W-:Y:S01]  /*11d0*/  I2FP.F32.U32 R3, UR7 ;  /* 0x0000000700037c45 */ /* 0x002fe20008201000 */
[----:B------:R-:W1:Y:S04]  /*11e0*/  LDCU UR28, c[0x0][0xb30] ;  /* 0x00016600ff1c77ac */ /* 0x000e680008000800 */
[----:B--2---:R-:W-:Y:S01]  /*11f0*/  FMUL R3, R3, UR5 ;  /* 0x0000000503037c20 */ /* 0x004fe20008400000 */
[----:B------:R-:W-:Y:S01]  /*1200*/  USHF.L.U32 UR26, UR45, 0xa, URZ ;  /* 0x0000000a2d1a7899 */ /* 0x000fe200080006ff */
[----:B----4-:R-:W-:Y:S01]  /*1210*/  I2FP.F32.U32 R2, UR8 ;  /* 0x0000000800027c45 */ /* 0x010fe20008201000 */
[----:B---3--:R-:W-:-:S03]  /*1220*/  UISETP.GE.AND UP2, UPT, UR21, 0x1, UPT ;  /* 0x000000011500788c */ /* 0x008fc6000bf46270 */
[----:B------:R-:W2:Y:S01]  /*1230*/  F2I.U32.TRUNC.NTZ R3, R3 ;  /* 0x0000000300037305 */ /* 0x000ea2000020f000 */
[----:B------:R-:W-:Y:S01]  /*1240*/  UMOV UR16, UR7 ;  /* 0x0000000700107c82 */ /* 0x000fe20008000000 */
[----:B------:R-:W-:Y:S01]  /*1250*/  FMUL R2, R2, UR4 ;  /* 0x0000000402027c20 */ /* 0x000fe20008400000 */
[----:B------:R-:W-:-:S05]  /*1260*/  UMOV UR20, UR8 ;  /* 0x0000000800147c82 */ /* 0x000fca0008000000 */
[----:B------:R-:W3:Y:S01]  /*1270*/  F2I.U32.TRUNC.NTZ R2, R2 ;  /* 0x0000000200027305 */ /* 0x000ee2000020f000 */
[----:B--2---:R-:W-:Y:S02]  /*1280*/  R2UR UR4, R3 ;  /* 0x00000000030472ca */ /* 0x004fe400000e0000 */
[----:B---3--:R-:W-:Y:S02]  /*1290*/  R2UR UR6, R2 ;  /* 0x00000000020672ca */ /* 0x008fe400000e0000 */
[----:B------:R-:W-:-:S09]  /*12a0*/  PRMT R2, RZ, 0x7610, R2 ;  /* 0x00007610ff027816 */ /* 0x000fd20000000002 */
[----:B------:R-:W-:-:S04]  /*12b0*/  UIADD3 UR5, UPT, UPT, -UR4, URZ, URZ ;  /* 0x000000ff04057290 */ /* 0x000fc8000fffe1ff */
[----:B------:R-:W-:Y:S02]  /*12c0*/  UIMAD UR5, UR9, UR5, UR7 ;  /* 0x00000005090572a4 */ /* 0x000fe4000f8e0207 */
[----:B------:R-:W-:-:S04]  /*12d0*/  UIADD3 UR4, UPT, UPT, -UR6, URZ, URZ ;  /* 0x000000ff06047290 */ /* 0x000fc8000fffe1ff */
[----:B------:R-:W-:Y:S01]  /*12e0*/  IMAD.U32 R160, RZ, RZ, UR5 ;  /* 0x00000005ffa07e24 */ /* 0x000fe2000f8e00ff */
[----:B------:R-:W-:Y:S01]  /*12f0*/  UIMAD UR63, UR63, UR4, UR8 ;  /* 0x000000043f3f72a4 */ /* 0x000fe2000f8e0208 */
[----:B-1----:R-:W-:Y:S11]  /*1300*/  BRA.U UP4, `(.L_x_18) ;  /* 0x0000000104447547 */ /* 0x002ff6000b800000 */
[----:B------:R-:W-:Y:S01]  /*1310*/  R2UR UR6, R160 ;  /* 0x00000000a00672ca */ /* 0x000fe200000e0000 */
[----:B------:R-:W-:Y:S02]  /*1320*/  UISETP.NE.AND UP0, UPT, UR63, URZ, UPT ;  /* 0x000000ff3f00728c */ /* 0x000fe4000bf05270 */
[----:B------:R-:W-:-:S04]  /*1330*/  UISETP.NE.AND UP1, UPT, UR63, 0x1, UPT ;  /* 0x000000013f00788c */ /* 0x000fc8000bf25270 */
[----:B------:R-:W-:Y:S02]  /*1340*/  USEL UR5, URZ, 0x2, UP1 ;  /* 0x00000002ff057887 */ /* 0x000fe40008800000 */
[----:B------:R-:W-:-:S04]  /*1350*/  UISETP.NE.AND UP1, UPT, UR63, 0x3, UPT ;  /* 0x000000033f00788c */ /* 0x000fc8000bf25270 */
[----:B------:R-:W-:-:S04]  /*1360*/  UISETP.EQ.OR UP0, UPT, UR6, URZ, !UP0 ;  /* 0x000000ff0600728c */ /* 0x000fc8000c702670 */
[----:B------:R-:W-:Y:S02]  /*1370*/  USEL UR8, URZ, 0x1, !UP0 ;  /* 0x00000001ff087887 */ /* 0x000fe4000c000000 */
[----:B------:R-:W-:-:S04]  /*1380*/  UISETP.NE.AND UP0, UPT, UR63, 0x2, UPT ;  /* 0x000000023f00788c */ /* 0x000fc8000bf05270 */
[----:B------:R-:W-:Y:S02]  /*1390*/  USEL UR4, URZ, 0x4, UP0 ;  /* 0x00000004ff047887 */ /* 0x000fe40008000000 */
[----:B------:R-:W-:Y:S02]  /*13a0*/  UISETP.NE.AND UP0, UPT, UR6, URZ, UPT ;  /* 0x000000ff0600728c */ /* 0x000fe4000bf05270 */
[----:B------:R-:W-:Y:S02]  /*13b0*/  USEL UR6, URZ, 0x8, UP1 ;  /* 0x00000008ff067887 */ /* 0x000fe40008800000 */
[----:B------:R-:W-:Y:S02]  /*13c0*/  USEL UR7, UR5, 0x2, UP0 ;  /* 0x0000000205077887 */ /* 0x000fe40008000000 */
[----:B------:R-:W-:Y:S02]  /*13d0*/  USEL UR4, UR4, 0x4, UP0 ;  /* 0x0000000404047887 */ /* 0x000fe40008000000 */
[----:B------:R-:W-:-:S02]  /*13e0*/  USEL UR5, UR6, 0x8, UP0 ;  /* 0x0000000806057887 */ /* 0x000fc40008000000 */
[----:B------:R-:W-:-:S04]  /*13f0*/  UIADD3 UR4, UPT, UPT, UR4, UR7, UR8 ;  /* 0x0000000704047290 */ /* 0x000fc8000fffe008 */
[----:B------:R-:W-:-:S06]  /*1400*/  UIADD3 UR4, UPT, UPT, UR4, UR5, URZ ;  /* 0x0000000504047290 */ /* 0x000fcc000fffe0ff */
[----:B------:R-:W-:Y:S02]  /*1410*/  MOV R2, UR4 ;  /* 0x0000000400027c02 */ /* 0x000fe40008000f00 */
.L_x_18:
[----:B------:R-:W-:Y:S05]  /*1420*/  BRA.U !UP2, `(.L_x_19) ;  /* 0x000000010ad47547 */ /* 0x000fea000b800000 */
[----:B------:R-:W1:Y:S01]  /*1430*/  LDCU.128 UR12, c[0x0][0xb10] ;  /* 0x00016200ff0c77ac */ /* 0x000e620008000c00 */
[----:B------:R-:W2:Y:S01]  /*1440*/  LDCU UR6, c[0x0][0x370] ;  /* 0x00006e00ff0677ac */ /* 0x000ea20008000800 */
[----:B------:R-:W3:Y:S01]  /*1450*/  LDCU UR5, c[0x0][0x374] ;  /* 0x00006e80ff0577ac */ /* 0x000ee20008000800 */
[----:B------:R-:W4:Y:S01]  /*1460*/  LDCU UR27, c[0x0][0xb0c] ;  /* 0x00016180ff1b77ac */ /* 0x000f220008000800 */
[----:B------:R-:W4:Y:S01]  /*1470*/  LDCU UR4, c[0x0][0xb20] ;  /* 0x00016400ff0477ac */ /* 0x000f220008000800 */
[----:B------:R-:W4:Y:S01]  /*1480*/  LDCU.64 UR8, c[0x0][0xb28] ;  /* 0x00016500ff0877ac */ /* 0x000f220008000a00 */
[----:B-1----:R-:W-:Y:S02]  /*1490*/  UISETP.NE.AND UP0, UPT, UR14, 0x1, UPT ;  /* 0x000000010e00788c */ /* 0x002fe4000bf05270 */
[----:B---3--:R-:W-:Y:S02]  /*14a0*/  UIMAD.WIDE.U32 UR10, UR5, UR15, URZ ;  /* 0x0000000f050a72a5 */ /* 0x008fe4000f8e00ff */
[----:B--2---:R-:W-:-:S02]  /*14b0*/  UIMAD.WIDE.U32 UR22, UR6, UR12, URZ ;  /* 0x0000000c061672a5 */ /* 0x004fc4000f8e00ff */
[----:B----4-:R-:W-:Y:S02]  /*14c0*/  UISETP.NE.AND UP1, UPT, UR27, 0x1, UPT ;  /* 0x000000011b00788c */ /* 0x010fe4000bf25270 */
[----:B------:R-:W-:Y:S01]  /*14d0*/  UISETP.NE.AND UP2, UPT, UR21, 0x1, UPT ;  /* 0x000000011500788c */ /* 0x000fe2000bf45270 */
[----:B------:R-:W-:Y:S02]  /*14e0*/  UMOV UR10, UR11 ;  /* 0x0000000b000a7c82 */ /* 0x000fe40008000000 */
[----:B------:R-:W-:Y:S01]  /*14f0*/  UMOV UR22, UR23 ;  /* 0x0000001700167c82 */ /* 0x000fe20008000000 */
[----:B------:R-:W-:Y:S02]  /*1500*/  @UP0 USHF.R.U32.HI UR5, URZ, UR4, UR10 ;  /* 0x00000004ff050299 */ /* 0x000fe4000801160a */
[----:B------:R-:W-:Y:S02]  /*1510*/  UIMAD.WIDE.U32 UR24, UR20, UR15, URZ ;  /* 0x0000000f141872a5 */ /* 0x000fe4000f8e00ff */
[----:B------:R-:W-:-:S02]  /*1520*/  UIMAD.WIDE.U32 UR10, UR5, UR8, URZ ;  /* 0x00000008050a72a5 */ /* 0x000fc4000f8e00ff */
[----:B------:R-:W-:Y:S02]  /*1530*/  @UP1 USHF.R.U32.HI UR6, URZ, UR13, UR22 ;  /* 0x0000000dff061299 */ /* 0x000fe40008011616 */
[----:B------:R-:W-:Y:S02]  /*1540*/  UIMAD.WIDE.U32 UR18, UR16, UR12, URZ ;  /* 0x0000000c101272a5 */ /* 0x000fe4000f8e00ff */
[----:B------:R-:W-:Y:S01]  /*1550*/  UIMAD.WIDE.U32 UR22, UR6, UR8, URZ ;  /* 0x00000008061672a5 */ /* 0x000fe2000f8e00ff */
[----:B------:R-:W-:Y:S01]  /*1560*/  UMOV UR24, UR25 ;  /* 0x0000001900187c82 */ /* 0x000fe20008000000 */
[----:B------:R-:W-:Y:S01]  /*1570*/  UMOV UR10, UR11 ;  /* 0x0000000b000a7c82 */ /* 0x000fe20008000000 */
[----:B------:R-:W-:Y:S02]  /*1580*/  USHF.R.U32.HI UR24, URZ, UR4, UR24 ;  /* 0x00000004ff187299 */ /* 0x000fe40008011618 */
[----:B------:R-:W-:Y:S02]  /*1590*/  @UP2 USHF.R.U32.HI UR5, URZ, UR9, UR10 ;  /* 0x00000009ff052299 */ /* 0x000fe4000801160a */
[----:B------:R-:W-:Y:S01]  /*15a0*/  UMOV UR7, UR23 ;  /* 0x0000001700077c82 */ /* 0x000fe20008000000 */
[----:B------:R-:W-:Y:S01]  /*15b0*/  UMOV UR18, UR19 ;  /* 0x0000001300127c82 */ /* 0x000fe20008000000 */
[----:B------:R-:W-:-:S02]  /*15c0*/  @UP2 USHF.R.U32.HI UR6, URZ, UR9, UR7 ;  /* 0x00000009ff062299 */ /* 0x000fc40008011607 */
[----:B------:R-:W-:Y:S02]  /*15d0*/  USHF.R.U32.HI UR13, URZ, UR13, UR18 ;  /* 0x0000000dff0d7299 */ /* 0x000fe40008011612 */
[----:B------:R-:W-:Y:S02]  /*15e0*/  USEL UR4, UR20, UR24, !UP0 ;  /* 0x0000001814047287 */ /* 0x000fe4000c000000 */
[----:B------:R-:W-:Y:S02]  /*15f0*/  UIMAD UR7, UR5, UR21, URZ ;  /* 0x00000015050772a4 */ /* 0x000fe4000f8e02ff */
[----:B------:R-:W-:Y:S02]  /*1600*/  USEL UR5, UR16, UR13, !UP1 ;  /* 0x0000000d10057287 */ /* 0x000fe4000c800000 */
[----:B------:R-:W-:Y:S02]  /*1610*/  UIMAD UR12, UR6, UR21, URZ ;  /* 0x00000015060c72a4 */ /* 0x000fe4000f8e02ff */
[----:B------:R-:W-:-:S02]  /*1620*/  UISETP.GE.AND UP0, UPT, UR4, UR7, UPT ;  /* 0x000000070400728c */ /* 0x000fc4000bf06270 */
[----:B------:R-:W-:Y:S02]  /*1630*/  UIMAD.WIDE.U32 UR10, UR4, UR8, URZ ;  /* 0x00000008040a72a5 */ /* 0x000fe4000f8e00ff */
[----:B------:R-:W-:Y:S02]  /*1640*/  UISETP.GE.OR UP0, UPT, UR5, UR12, UP0 ;  /* 0x0000000c0500728c */ /* 0x000fe40008706670 */
[----:B------:R-:W-:Y:S02]  /*1650*/  UIMAD.WIDE.U32 UR12, UR5, UR8, URZ ;  /* 0x00000008050c72a5 */ /* 0x000fe4000f8e00ff */
[----:B------:R-:W-:Y:S01]  /*1660*/  UIADD3 UR10, UPT, UPT, -UR4, URZ, URZ ;  /* 0x000000ff040a7290 */ /* 0x000fe2000fffe1ff */
[----:B------:R-:W-:Y:S01]  /*1670*/  UMOV UR8, UR11 ;  /* 0x0000000b00087c82 */ /* 0x000fe20008000000 */
[----:B------:R-:W-:Y:S02]  /*1680*/  UIADD3 UR11, UPT, UPT, -UR5, URZ, URZ ;  /* 0x000000ff050b7290 */ /* 0x000fe4000fffe1ff */
[----:B------:R-:W-:-:S03]  /*1690*/  USHF.R.U32.HI UR8, URZ, UR9, UR8 ;  /* 0x00000009ff087299 */ /* 0x000fc60008011608 */
[----:B------:R-:W-:Y:S01]  /*16a0*/  @!UP0 UMOV UR7, UR13 ;  /* 0x0000000d00078c82 */ /* 0x000fe20008000000 */
[----:B------:R-:W-:Y:S02]  /*16b0*/  UIMAD UR20, UR14, UR10, UR20 ;  /* 0x0000000a0e1472a4 */ /* 0x000fe4000f8e0214 */
[----:B------:R-:W-:Y:S02]  /*16c0*/  USEL UR8, UR4, UR8, !UP2 ;  /* 0x0000000804087287 */ /* 0x000fe4000d000000 */
[----:B------:R-:W-:Y:S02]  /*16d0*/  @!UP0 USHF.R.U32.HI UR7, URZ, UR9, UR7 ;  /* 0x00000009ff078299 */ /* 0x000fe40008011607 */
[----:B------:R-:W-:Y:S02]  /*16e0*/  UIADD3 UR9, UPT, UPT, -UR8, URZ, URZ ;  /* 0x000000ff08097290 */ /* 0x000fe4000fffe1ff */
[----:B------:R-:W-:Y:S02]  /*16f0*/  @!UP0 USEL UR7, UR5, UR7, !UP2 ;  /* 0x0000000705078287 */ /* 0x000fe4000d000000 */
[----:B------:R-:W-:-:S02]  /*1700*/  UIMAD UR9, UR21, UR9, UR4 ;  /* 0x00000009150972a4 */ /* 0x000fc4000f8e0204 */
[----:B------:R-:W-:Y:S02]  /*1710*/  @!UP0 UIADD3 UR8, UPT, UPT, UR8, -UR7, URZ ;  /* 0x8000000708088290 */ /* 0x000fe4000fffe0ff */
[----:B------:R-:W-:Y:S02]  /*1720*/  @!UP0 UIMAD UR6, UR9, UR6, UR7 ;  /* 0x00000006090682a4 */ /* 0x000fe4000f8e0207 */
[----:B------:R-:W-:Y:S02]  /*1730*/  @!UP0 UIMAD UR4, UR8, UR21, UR5 ;  /* 0x00000015080482a4 */ /* 0x000fe4000f8e0205 */
[----:B------:R-:W-:Y:S02]  /*1740*/  UIMAD UR16, UR27, UR11, UR16 ;  /* 0x0000000b1b1072a4 */ /* 0x000fe4000f8e0210 */
[----:B------:R-:W-:Y:S01]  /*1750*/  UIMAD UR20, UR4, UR14, UR20 ;  /* 0x0000000e041472a4 */ /* 0x000fe2000f8e0214 */
[----:B------:R-:W-:Y:S02]  /*1760*/  @!UP0 UMOV UR5, UR6 ;  /* 0x0000000600058c82 */ /* 0x000fe40008000000 */
[----:B------:R-:W-:-:S12]  /*1770*/  UIMAD UR16, UR5, UR27, UR16 ;  /* 0x0000001b051072a4 */ /* 0x000fd8000f8e0210 */
.L_x_19:
[----:B------:R-:W-:Y:S02]  /*1780*/  UISETP.NE.AND UP1, UPT, UR28, 0x1, UPT ;  /* 0x000000011c00788c */ /* 0x000fe4000bf25270 */
[----:B------:R-:W-:Y:S02]  /*1790*/  UISETP.NE.AND UP0, UPT, UR17, 0x2, UPT ;  /* 0x000000021100788c */ /* 0x000fe4000bf05270 */
[----:B------:R-:W-:-:S05]  /*17a0*/  ULOP3.LUT UR21, UR26, 0xc00, URZ, 0xc0, !UPT ;  /* 0x00000c001a157892 */ /* 0x000fca000f8ec0ff */
[----:B------:R-:W-:Y:S07]  /*17b0*/  BRA.U UP1, `(.L_x_20) ;  /* 0x0000000101447547 */ /* 0x000fee000b800000 */
[----:B------:R-:W1:Y:S01]  /*17c0*/  LDCU.128 UR8, c[0x0][0xb10] ;  /* 0x00016200ff0877ac */ /* 0x000e620008000c00 */
[----:B------:R-:W2:Y:S01]  /*17d0*/  LDCU UR12, c[0x0][0xb0c] ;  /* 0x00016180ff0c77ac */ /* 0x000ea20008000800 */
[----:B------:R-:W3:Y:S01]  /*17e0*/  LDCU UR13, c[0x0][0xb20] ;  /* 0x00016400ff0d77ac */ /* 0x000ee20008000800 */
[----:B-1----:R-:W-:Y:S02]  /*17f0*/  UIMAD.WIDE.U32 UR6, UR16, UR8, URZ ;  /* 0x00000008100672a5 */ /* 0x002fe4000f8e00ff */
[----:B------:R-:W-:Y:S02]  /*1800*/  UIMAD.WIDE.U32 UR4, UR20, UR11, URZ ;  /* 0x0000000b140472a5 */ /* 0x000fe4000f8e00ff */
[----:B--2---:R-:W-:Y:S02]  /*1810*/  UISETP.NE.AND UP2, UPT, UR12, 0x1, UPT ;  /* 0x000000010c00788c */ /* 0x004fe4000bf45270 */
[----:B------:R-:W-:Y:S01]  /*1820*/  UISETP.NE.AND UP1, UPT, UR10, 0x1, UPT ;  /* 0x000000010a00788c */ /* 0x000fe2000bf25270 */
[----:B------:R-:W-:-:S02]  /*1830*/  UMOV UR6, UR7 ;  /* 0x0000000700067c82 */ /* 0x000fc40008000000 */
[----:B------:R-:W-:Y:S01]  /*1840*/  UMOV UR4, UR5 ;  /* 0x0000000500047c82 */ /* 0x000fe20008000000 */
[----:B------:R-:W-:Y:S02]  /*1850*/  USHF.R.U32.HI UR6, URZ, UR9, UR6 ;  /* 0x00000009ff067299 */ /* 0x000fe40008011606 */
[----:B---3--:R-:W-:Y:S02]  /*1860*/  USHF.R.U32.HI UR4, URZ, UR13, UR4 ;  /* 0x0000000dff047299 */ /* 0x008fe40008011604 */
[----:B------:R-:W-:Y:S02]  /*1870*/  USEL UR5, UR16, UR6, !UP2 ;  /* 0x0000000610057287 */ /* 0x000fe4000d000000 */
[----:B------:R-:W-:-:S04]  /*1880*/  USEL UR4, UR20, UR4, !UP1 ;  /* 0x0000000414047287 */ /* 0x000fc8000c800000 */
[----:B------:R-:W-:Y:S02]  /*1890*/  UIADD3 UR6, UPT, UPT, UR5, -UR4, URZ ;  /* 0x8000000405067290 */ /* 0x000fe4000fffe0ff */
[----:B------:R-:W-:Y:S02]  /*18a0*/  UIADD3 UR4, UPT, UPT, -UR5, UR4, URZ ;  /* 0x0000000405047290 */ /* 0x000fe4000fffe1ff */
[----:B------:R-:W-:Y:S02]  /*18b0*/  UIMAD UR20, UR6, UR10, UR20 ;  /* 0x0000000a061472a4 */ /* 0x000fe4000f8e0214 */
[----:B------:R-:W-:-:S12]  /*18c0*/  UIMAD UR16, UR4, UR12, UR16 ;  /* 0x0000000c041072a4 */ /* 0x000fd8000f8e0210 */
.L_x_20:
[----:B------:R-:W-:Y:S05]  /*18d0*/  BRA.U !UP5, `(.L_x_21) ;  /* 0x000000010d0c7547 */ /* 0x000fea000b800000 */
[----:B------:R-:W-:Y:S01]  /*18e0*/  UCGABAR_WAIT ;  /* 0x0000000000007dc7 */ /* 0x000fe20008000000 */
[----:B------:R-:W-:Y:S01]  /*18f0*/  CCTL.IVALL ;  /* 0x00000000ff00798f */ /* 0x000fe20002000000 */
[----:B------:R-:W-:Y:S05]  /*1900*/  BRA `(.L_x_22) ;  /* 0x0000000000047947 */ /* 0x000fea0003800000 */
.L_x_21:
[----:B------:R-:W-:Y:S06]  /*1910*/  BAR.SYNC.DEFER_BLOCKING 0x0 ;  /* 0x0000000000007b1d */ /* 0x000fec0000010000 */
.L_x_22:
[----:B------:R-:W-:Y:S05]  /*1920*/  BRA.U UP0, `(.L_x_23) ;  /* 0x0000001d00907547 */ /* 0x000fea000b800000 */
[----:B------:R-:W1:Y:S01]  /*1930*/  LDCU UR6, c[0x0][0x38c] ;  /* 0x00007180ff0677ac */ /* 0x000e620008000800 */
[----:B------:R-:W-:Y:S01]  /*1940*/  PLOP3.LUT P1, PT, PT, PT, UP3, 0x80, 0x8 ;  /* 0x000000000008781c */ /* 0x000fe20003f2f038 */
[----:B------:R-:W-:Y:S01]  /*1950*/  IMAD.MOV.U32 R12, RZ, RZ, 0x1 ;  /* 0x00000001ff0c7424 */ /* 0x000fe200078e00ff */
[----:B------:R-:W-:Y:S01]  /*1960*/  ISETP.EQ.OR P2, PT, R0, RZ, P3 ;  /* 0x000000ff0000720c */ /* 0x000fe20001f42670 */
[----:B------:R-:W-:Y:S01]  /*1970*/  UISETP.NE.AND UP1, UPT, UR17, URZ, UPT ;  /* 0x000000ff1100728c */ /* 0x000fe2000bf25270 */
[----:B------:R-:W-:Y:S02]  /*1980*/  PLOP3.LUT P1, PT, P1, PT, PT, 0x8, 0x80 ;  /* 0x000000000080781c */ /* 0x000fe40000f2e170 */
[----:B------:R-:W-:Y:S01]  /*1990*/  CS2R R10, SRZ ;  /* 0x00000000000a7805 */ /* 0x000fe2000001ff00 */
[----:B------:R-:W-:Y:S01]  /*19a0*/  IMAD.MOV.U32 R9, RZ, RZ, RZ ;  /* 0x000000ffff097224 */ /* 0x000fe200078e00ff */
[----:B------:R-:W2:Y:S01]  /*19b0*/  LDCU UR39, c[0x0][0x370] ;  /* 0x00006e00ff2777ac */ /* 0x000ea20008000800 */
[----:B------:R-:W-:Y:S01]  /*19c0*/  IMAD.MOV.U32 R8, RZ, RZ, 0x1 ;  /* 0x00000001ff087424 */ /* 0x000fe200078e00ff */
[----:B------:R-:W3:Y:S01]  /*19d0*/  LDCU.64 UR28, c[0x0][0x348] ;  /* 0x00006900ff1c77ac */ /* 0x000ee20008000a00 */
[----:B------:R-:W-:-:S02]  /*19e0*/  USHF.R.U32.HI UR44, URZ, 0x5, UR21 ;  /* 0x00000005ff2c7899 */ /* 0x000fc40008011615 */
[----:B-1----:R-:W-:Y:S02]  /*19f0*/  UIADD3 UR5, UPT, UPT, UR6, 0x1f, URZ ;  /* 0x0000001f06057890 */ /* 0x002fe4000fffe0ff */
[----:B------:R-:W-:Y:S02]  /*1a00*/  UIADD3 UR46, UPT, UPT, UR6, 0x3e, URZ ;  /* 0x0000003e062e7890 */ /* 0x000fe4000fffe0ff */
[----:B------:R-:W-:Y:S01]  /*1a10*/  USHF.R.S32.HI UR4, URZ, 0x1f, UR5 ;  /* 0x0000001fff047899 */ /* 0x000fe20008011405 */
[----:B------:R-:W1:Y:S03]  /*1a20*/  LDCU UR38, c[0x0][0x374] ;  /* 0x00006e80ff2677ac */ /* 0x000e660008000800 */
[----:B------:R-:W-:Y:S02]  /*1a30*/  ULEA.HI UR4, UR4, UR5, URZ, 0x5 ;  /* 0x0000000504047291 */ /* 0x000fe4000f8f28ff */
[----:B------:R-:W-:-:S02]  /*1a40*/  USEL UR25, UR37, 0x2, UP1 ;  /* 0x0000000225197887 */ /* 0x000fc40008800000 */
[----:B------:R-:W-:Y:S02]  /*1a50*/  USHF.R.S32.HI UR41, URZ, 0x5, UR4 ;  /* 0x00000005ff297899 */ /* 0x000fe40008011404 */
[----:B------:R-:W-:Y:S02]  /*1a60*/  UIADD3 UR4, UPT, UPT, UR6, -0x1, URZ ;  /* 0xffffffff06047890 */ /* 0x000fe4000fffe0ff */
[----:B------:R-:W-:Y:S02]  /*1a70*/  UISETP.LT.U32.AND UP0, UPT, UR41, 0x18, UPT ;  /* 0x000000182900788c */ /* 0x000fe4000bf01070 */
[----:B------:R-:W-:Y:S02]  /*1a80*/  UISETP.GE.U32.AND UP2, UPT, UR4, -0x3f, UPT ;  /* 0xffffffc10400788c */ /* 0x000fe4000bf46070 */
[----:B------:R-:W-:Y:S01]  /*1a90*/  USEL UR40, UR41, 0x18, UP0 ;  /* 0x0000001829287887 */ /* 0x000fe20008000000 */
[----:B------:R-:W-:-:S03]  /*1aa0*/  UMOV UR5, URZ ;  /* 0x000000ff00057c82 */ /* 0x000fc60008000000 */
[----:B------:R-:W-:Y:S02]  /*1ab0*/  UIADD3 UR24, UPT, UPT, UR40, -0x1, URZ ;  /* 0xffffffff28187890 */ /* 0x000fe4000fffe0ff */
[----:B------:R-:W-:-:S03]  /*1ac0*/  UIADD3 UR43, UPT, UPT, UR41, -UR40, URZ ;  /* 0x80000028292b7290 */ /* 0x000fc6000fffe0ff */
[----:B------:R-:W-:-:S04]  /*1ad0*/  @UP2 UIADD3 UR24, UPT, UPT, UR40, URZ, URZ ;  /* 0x000000ff28182290 */ /* 0x000fc8000fffe0ff */
[----:B-123--:R-:W-:-:S12]  /*1ae0*/  UIADD3 UR24, UPT, UPT, UR24, 0x1, URZ ;  /* 0x0000000118187890 */ /* 0x00efd8000fffe0ff */
.L_x_43:
[----:B------:R-:W-:Y:S01]  /*1af0*/  UISETP.NE.AND UP0, UPT, UR45, URZ, UPT ;  /* 0x000000ff2d00728c */ /* 0x000fe2000bf05270 */
[----:B-1----:R-:W1:Y:S08]  /*1b00*/  S2UR UR45, SR_CgaCtaId ;  /* 0x00000000002d79c3 */ /* 0x002e700000008800 */
[----:B------:R-:W-:Y:S05]  /*1b10*/  BRA.U UP0, `(.L_x_24) ;  /* 0x0000000100347547 */ /* 0x000fea000b800000 */
[----:B------:R-:W2:Y:S01]  /*1b20*/  S2R R0, SR_CgaCtaId ;  /* 0x0000000000007919 */ /* 0x000ea20000008800 */
[----:B------:R-:W-:Y:S02]  /*1b30*/  MOV R3, 0x400 ;  /* 0x0000040000037802 */ /* 0x000fe40000000f00 */
[----:B------:R-:W-:Y:S02]  /*1b40*/  SHF.L.U32 R2, R8, 0x1f, RZ ;  /* 0x0000001f08027819 */ /* 0x000fe400000006ff */
[----:B--2---:R-:W-:-:S05]  /*1b50*/  LEA R0, R0, R3, 0x18 ;  /* 0x0000000300007211 */ /* 0x004fca00078ec0ff */
[----:B------:R-:W-:-:S04]  /*1b60*/  IMAD R3, R9, 0x8, R0 ;  /* 0x0000000809037824 */ /* 0x000fc800078e0200 */
[----:B------:R-:W2:Y:S02]  /*1b70*/  SYNCS.PHASECHK.TRANS64.TRYWAIT P0, [R3+URZ+0x220], R2 ;  /* 0x00022002030075a7 */ /* 0x000ea400080011ff */
[----:B--2---:R-:W-:Y:S05]  /*1b80*/  @!P0 BRA `(.L_x_25) ;  /* 0x00000078008c8947 */ /* 0x004fea0003800000 */
.L_x_134:
[----:B------:R-:W-:Y:S01]  /*1b90*/  VIADD R9, R9, 0x1 ;  /* 0x0000000109097836 */ /* 0x000fe20000000000 */
[----:B------:R2:W-:Y:S04]  /*1ba0*/  SYNCS.ARRIVE.TRANS64.A1T0 RZ, [R3+URZ+0x210], RZ ;  /* 0x000210ff03ff79a7 */ /* 0x0005e800081000ff */
[----:B------:R-:W-:-:S04]  /*1bb0*/  ISETP.NE.AND P0, PT, R9, 0x2, PT ;  /* 0x000000020900780c */ /* 0x000fc80003f05270 */
[----:B------:R-:W-:Y:S02]  /*1bc0*/  SEL R9, R9, RZ, P0 ;  /* 0x000000ff09097207 */ /* 0x000fe40000000000 */
[----:B--2---:R-:W-:-:S04]  /*1bd0*/  SEL R3, RZ, 0x1, P0 ;  /* 0x00000001ff037807 */ /* 0x004fc80000000000 */
[----:B------:R-:W-:-:S07]  /*1be0*/  LOP3.LUT R8, R8, R3, RZ, 0x3c, !PT ;  /* 0x0000000308087212 */ /* 0x000fce00078e3cff */
.L_x_24:
[----:B------:R-:W-:Y:S01]  /*1bf0*/  UMOV UR6, 0x400 ;  /* 0x0000040000067882 */ /* 0x000fe20000000000 */
[----:B------:R-:W-:Y:S01]  /*1c00*/  SHF.L.U32 R0, R12, 0x1f, RZ ;  /* 0x0000001f0c007819 */ /* 0x000fe200000006ff */
[----:B-1----:R-:W-:Y:S02]  /*1c10*/  ULEA UR6, UR45, UR6, 0x18 ;  /* 0x000000062d067291 */ /* 0x002fe4000f8ec0ff */
[----:B------:R-:W-:Y:S02]  /*1c20*/  UISETP.GE.U32.AND UP0, UPT, UR46, 0x3f, UPT ;  /* 0x0000003f2e00788c */ /* 0x000fe4000bf06070 */
[----:B------:R-:W-:Y:S02]  /*1c30*/  ULEA UR4, UR5, UR6, 0x3 ;  /* 0x0000000605047291 */ /* 0x000fe4000f8e18ff */
[----:B------:R-:W-:Y:S02]  /*1c40*/  USHF.L.U32 UR11, UR20, 0x7, URZ ;  /* 0x00000007140b7899 */ /* 0x000fe400080006ff */
[----:B------:R-:W-:Y:S01]  /*1c50*/  ULEA UR35, UR16, UR44, 0x7 ;  /* 0x0000002c10237291 */ /* 0x000fe2000f8e38ff */
[----:B------:R-:W-:-:S04]  /*1c60*/  UMOV UR13, URZ ;  /* 0x000000ff000d7c82 */ /* 0x000fc80008000000 */
[----:B------:R1:W2:Y:S01]  /*1c70*/  SYNCS.PHASECHK.TRANS64.TRYWAIT P0, [UR4+0xc0], R0 ;  /* 0x0000c000ff0075a7 */ /* 0x0002a20008001104 */
[----:B------:R-:W-:Y:S06]  /*1c80*/  BRA.U !UP0, `(.L_x_26) ;  /* 0x0000000108bc7547 */ /* 0x000fec000b800000 */
[----:B------:R-:W-:Y:S01]  /*1c90*/  UMOV UR7, URZ ;  /* 0x000000ff00077c82 */ /* 0x000fe20008000000 */
[----:B------:R-:W-:-:S05]  /*1ca0*/  UMOV UR4, UR5 ;  /* 0x0000000500047c82 */ /* 0x000fca0008000000 */
.L_x_32:
[----:B------:R-:W-:Y:S01]  /*1cb0*/  ULEA UR33, UR4, UR6, 0x3 ;  /* 0x0000000604217291 */ /* 0x000fe2000f8e18ff */
[----:B--2---:R-:W-:Y:S01]  /*1cc0*/  @!P3 MOV R2, 0x2000 ;  /* 0x000020000002b802 */ /* 0x004fe20000000f00 */
[----:B--2-4-:R-:W-:Y:S10]  /*1cd0*/  @P0 BRA `(.L_x_27) ;  /* 0x00000000000c0947 */ /* 0x014ff40003800000 */
[----:B------:R-:W-:-:S04]  /*1ce0*/  SHF.L.U32 R3, R12, 0x1f, RZ ;  /* 0x0000001f0c037819 */ /* 0x000fc800000006ff */
[----:B------:R-:W2:Y:S02]  /*1cf0*/  SYNCS.PHASECHK.TRANS64.TRYWAIT P0, [UR33+0xc0], R3 ;  /* 0x0000c003ff0075a7 */ /* 0x000ea40008001121 */
[----:B--2---:R-:W-:Y:S05]  /*1d00*/  @!P0 BRA `(.L_x_28) ;  /* 0x0000007800408947 */ /* 0x004fea0003800000 */
.L_x_27:
[----:B------:R2:W-:Y:S01]  /*1d10*/  @!P3 SYNCS.ARRIVE.TRANS64 RZ, [UR33], R2 ;  /* 0x00000002ffffb9a7 */ /* 0x0005e20008000021 */
[----:B------:R-:W-:-:S04]  /*1d20*/  ULOP3.LUT UR5, UR25, 0x2, URZ, 0xfc, !UPT ;  /* 0x0000000219057892 */ /* 0x000fc8000f8efcff */
[----:B------:R-:W-:-:S09]  /*1d30*/  UISETP.NE.AND UP0, UPT, UR5, 0x2, UPT ;  /* 0x000000020500788c */ /* 0x000fd2000bf05270 */
[----:B------:R-:W-:Y:S05]  /*1d40*/  BRA.U UP0, `(.L_x_29) ;  /* 0x0000000100047547 */ /* 0x000fea000b800000 */
[----:B------:R-:W-:Y:S05]  /*1d50*/  BPT.TRAP 0x1 ;  /* 0x000000040000795c */ /* 0x000fea0000300000 */
.L_x_29:
[----:B------:R-:W-:Y:S04]  /*1d60*/  BSSY.RECONVERGENT B0, `(.L_x_30) ;  /* 0x0000003000007945 */ /* 0x000fe80003800200 */
[----:B------:R-:W-:Y:S05]  /*1d70*/  @P2 BRA `(.L_x_31) ;  /* 0x0000000000042947 */ /* 0x000fea0003800000 */
[----:B------:R-:W-:Y:S05]  /*1d80*/  BPT.TRAP 0x1 ;  /* 0x000000040000795c */ /* 0x000fea0000300000 */
.L_x_31:
[----:B------:R-:W-:Y:S05]  /*1d90*/  BSYNC.RECONVERGENT B0 ;  /* 0x0000000000007941 */ /* 0x000fea0003800200 */
.L_x_30:
[----:B------:R-:W-:Y:S02]  /*1da0*/  UIADD3 UR5, UPT, UPT, UR4, 0x1, URZ ;  /* 0x0000000104057890 */ /* 0x000fe4000fffe0ff */
[----:B------:R-:W-:Y:S02]  /*1db0*/  UIADD3 UR16, UP1, UPT, UR28, 0x80, URZ ;  /* 0x000000801c107890 */ /* 0x000fe4000ff3e0ff */
[----:B------:R-:W-:Y:S02]  /*1dc0*/  UISETP.NE.AND UP0, UPT, UR5, 0x18, UPT ;  /* 0x000000180500788c */ /* 0x000fe4000bf05270 */
[----:B------:R-:W-:Y:S02]  /*1dd0*/  USHF.L.U32 UR34, UR7, 0x5, URZ ;  /* 0x0000000507227899 */ /* 0x000fe400080006ff */
[----:B------:R-:W-:Y:S02]  /*1de0*/  USEL UR9, URZ, 0x1, UP0 ;  /* 0x00000001ff097887 */ /* 0x000fe40008000000 */
[----:B------:R-:W-:-:S02]  /*1df0*/  USEL UR5, UR5, URZ, UP0 ;  /* 0x000000ff05057287 */ /* 0x000fc40008000000 */
[----:B------:R-:W-:Y:S02]  /*1e00*/  UIADD3 UR14, UP0, UPT, UR28, 0x180, URZ ;  /* 0x000001801c0e7890 */ /* 0x000fe4000ff1e0ff */
[----:B------:R-:W-:Y:S01]  /*1e10*/  ULEA UR8, UR5, UR6, 0x3 ;  /* 0x0000000605087291 */ /* 0x000fe2000f8e18ff */
[----:B------:R-:W-:Y:S01]  /*1e20*/  LOP3.LUT R12, R12, UR9, RZ, 0x3c, !PT ;  /* 0x000000090c0c7c12 */ /* 0x000fe2000f8e3cff */
[----:B------:R-:W-:Y:S02]  /*1e30*/  UIADD3.X UR17, UPT, UPT, URZ, UR29, URZ, UP1, !UPT ;  /* 0x0000001dff117290 */ /* 0x000fe40008ffe4ff */
[----:B------:R-:W-:Y:S01]  /*1e40*/  UIADD3.X UR15, UPT, UPT, URZ, UR29, URZ, UP0, !UPT ;  /* 0x0000001dff0f7290 */ /* 0x000fe200087fe4ff */
[----:B-1----:R-:W-:Y:S01]  /*1e50*/  SHF.L.U32 R0, R12, 0x1f, RZ ;  /* 0x0000001f0c007819 */ /* 0x002fe200000006ff */
[----:B------:R-:W-:Y:S01]  /*1e60*/  UMOV UR18, 0x0 ;  /* 0x0000000000127882 */ /* 0x000fe20000000000 */
[----:B------:R-:W-:Y:S01]  /*1e70*/  UMOV UR19, 0x10000000 ;  /* 0x1000000000137882 */ /* 0x000fe20000000000 */
[----:B------:R-:W-:Y:S01]  /*1e80*/  UMOV UR12, UR36 ;  /* 0x00000024000c7c82 */ /* 0x000fe20008000000 */
[----:B------:R3:W4:Y:S01]  /*1e90*/  SYNCS.PHASECHK.TRANS64.TRYWAIT P0, [UR8+0xc0], R0 ;  /* 0x0000c000ff0075a7 */ /* 0x0007220008001108 */
[----:B------:R-:W-:Y:S01]  /*1ea0*/  USHF.L.U32 UR8, UR4, 0xc, URZ ;  /* 0x0000000c04087899 */ /* 0x000fe200080006ff */
[----:B------:R-:W-:-:S02]  /*1eb0*/  UMOV UR9, UR33 ;  /* 0x0000002100097c82 */ /* 0x000fc40008000000 */
[----:B------:R-:W-:Y:S01]  /*1ec0*/  UMOV UR4, 0xf0000 ;  /* 0x000f000000047882 */ /* 0x000fe20000000000 */
[----:B------:R-:W-:Y:S02]  /*1ed0*/  ULOP3.LUT UR32, UR8, UR21, URZ, 0xfc, !UPT ;  /* 0x0000001508207292 */ /* 0x000fe4000f8efcff */
[----:B------:R-:W-:Y:S02]  /*1ee0*/  UIADD3 UR8, UPT, UPT, UR6, 0x20600, UR8 ;  /* 0x0002060006087890 */ /* 0x000fe4000fffe008 */
[----:B------:R-:W-:Y:S01]  /*1ef0*/  UIADD3 UR32, UPT, UPT, UR6, 0x8600, UR32 ;  /* 0x0000860006207890 */ /* 0x000fe2000fffe020 */
[----:B------:R-:W-:Y:S01]  /*1f00*/  UMOV UR10, UR34 ;  /* 0x00000022000a7c82 */ /* 0x000fe20008000000 */
[----:B------:R-:W-:Y:S01]  /*1f10*/  UIADD3 UR7, UPT, UPT, UR7, 0x1, URZ ;  /* 0x0000000107077890 */ /* 0x000fe2000fffe0ff */
[----:B------:R-:W-:-:S03]  /*1f20*/  UMOV UR13, UR24 ;  /* 0x00000018000d7c82 */ /* 0x000fc60008000000 */
[----:B------:R-:W-:-:S03]  /*1f30*/  UISETP.NE.AND UP0, UPT, UR7, UR24, UPT ;  /* 0x000000180700728c */ /* 0x000fc6000bf05270 */
[----:B------:R1:W-:Y:S01]  /*1f40*/  UTMALDG.3D.MULTICAST [UR32], [UR16], UR4, desc[UR18] ;  /* 0x00001220100073b4 */ /* 0x0003e20008011804 */
[----:B------:R3:W-:Y:S01]  /*1f50*/  UTMALDG.3D [UR8], [UR14], desc[UR18] ;  /* 0x000012080e0075b4 */ /* 0x0007e20008011000 */
[----:B-1----:R-:W-:-:S04]  /*1f60*/  UMOV UR4, UR5 ;  /* 0x0000000500047c82 */ /* 0x002fc80008000000 */
[----:B---3--:R-:W-:Y:S05]  /*1f70*/  BRA.U UP0, `(.L_x_32) ;  /* 0xfffffffd004c7547 */ /* 0x008fea000b83ffff */
.L_x_26:
[----:B------:R-:W-:Y:S01]  /*1f80*/  ULEA UR4, UR5, UR6, 0x3 ;  /* 0x0000000605047291 */ /* 0x000fe2000f8e18ff */
[----:B-1----:R-:W-:Y:S01]  /*1f90*/  SHF.L.U32 R0, R12, 0x1f, RZ ;  /* 0x0000001f0c007819 */ /* 0x002fe200000006ff */
[----:B------:R-:W-:Y:S01]  /*1fa0*/  @!P1 SYNCS.ARRIVE.TRANS64.A1T0 RZ, [UR6+0x1a8], RZ ;  /* 0x0001a8ffffff99a7 */ /* 0x000fe20008100006 */
[----:B------:R-:W-:-:S06]  /*1fb0*/  UISETP.GT.AND UP0, UPT, UR41, UR40, UPT ;  /* 0x000000282900728c */ /* 0x000fcc000bf04270 */
[----:B--2-4-:R1:W2:Y:S03]  /*1fc0*/  SYNCS.PHASECHK.TRANS64.TRYWAIT P0, [UR4+0xc0], R0 ;  /* 0x0000c000ff0075a7 */ /* 0x0142a60008001104 */
[----:B------:R-:W-:Y:S05]  /*1fd0*/  BRA.U !UP0, `(.L_x_33) ;  /* 0x0000000108c07547 */ /* 0x000fea000b800000 */
[----:B------:R-:W-:Y:S01]  /*1fe0*/  UIADD3 UR26, UPT, UPT, UR43, UR13, URZ ;  /* 0x0000000d2b1a7290 */ /* 0x000fe2000fffe0ff */
[----:B------:R-:W-:-:S11]  /*1ff0*/  UMOV UR4, UR5 ;  /* 0x0000000500047c82 */ /* 0x000fd60008000000 */
.L_x_39:
[----:B------:R-:W-:Y:S01]  /*2000*/  ULEA UR17, UR4, UR6, 0x3 ;  /* 0x0000000604117291 */ /* 0x000fe2000f8e18ff */
[----:B--2---:R-:W-:Y:S01]  /*2010*/  @!P3 MOV R2, 0x2000 ;  /* 0x000020000002b802 */ /* 0x004fe20000000f00 */
[----:B--2-4-:R-:W-:Y:S10]  /*2020*/  @P0 BRA `(.L_x_34) ;  /* 0x00000000000c0947 */ /* 0x014ff40003800000 */
[----:B------:R-:W-:-:S04]  /*2030*/  SHF.L.U32 R3, R12, 0x1f, RZ ;  /* 0x0000001f0c037819 */ /* 0x000fc800000006ff */
[----:B------:R-:W2:Y:S02]  /*2040*/  SYNCS.PHASECHK.TRANS64.TRYWAIT P0, [UR17+0xc0], R3 ;  /* 0x0000c003ff0075a7 */ /* 0x000ea40008001111 */
[----:B--2---:R-:W-:Y:S05]  /*2050*/  @!P0 BRA `(.L_x_35) ;  /* 0x0000007400848947 */ /* 0x004fea0003800000 */
.L_x_34:
[----:B------:R2:W-:Y:S01]  /*2060*/  @!P3 SYNCS.ARRIVE.TRANS64 RZ, [UR17], R2 ;  /* 0x00000002ffffb9a7 */ /* 0x0005e20008000011 */
[----:B------:R-:W-:-:S04]  /*2070*/  ULOP3.LUT UR5, UR25, 0x2, URZ, 0xfc, !UPT ;  /* 0x0000000219057892 */ /* 0x000fc8000f8efcff */
[----:B------:R-:W-:-:S09]  /*2080*/  UISETP.NE.AND UP0, UPT, UR5, 0x2, UPT ;  /* 0x000000020500788c */ /* 0x000fd2000bf05270 */
[----:B------:R-:W-:Y:S05]  /*2090*/  BRA.U UP0, `(.L_x_36) ;  /* 0x0000000100047547 */ /* 0x000fea000b800000 */
[----:B------:R-:W-:Y:S05]  /*20a0*/  BPT.TRAP 0x1 ;  /* 0x000000040000795c */ /* 0x000fea0000300000 */
.L_x_36:
[----:B------:R-:W-:Y:S04]  /*20b0*/  BSSY.RECONVERGENT B0, `(.L_x_37) ;  /* 0x0000003000007945 */ /* 0x000fe80003800200 */
[----:B------:R-:W-:Y:S05]  /*20c0*/  @P2 BRA `(.L_x_38) ;  /* 0x0000000000042947 */ /* 0x000fea0003800000 */
[----:B------:R-:W-:Y:S05]  /*20d0*/  BPT.TRAP 0x1 ;  /* 0x000000040000795c */ /* 0x000fea0000300000 */
.L_x_38:
[----:B------:R-:W-:Y:S05]  /*20e0*/  BSYNC.RECONVERGENT B0 ;  /* 0x0000000000007941 */ /* 0x000fea0003800200 */
.L_x_37:
[----:B------:R-:W-:Y:S02]  /*20f0*/  UIADD3 UR5, UPT, UPT, UR4, 0x1, URZ ;  /* 0x0000000104057890 */ /* 0x000fe4000fffe0ff */
[----:B------:R-:W-:Y:S02]  /*2100*/  UIADD3 UR14, UP1, UPT, UR28, 0x80, URZ ;  /* 0x000000801c0e7890 */ /* 0x000fe4000ff3e0ff */
[----:B------:R-:W-:Y:S02]  /*2110*/  UISETP.NE.AND UP0, UPT, UR5, 0x18, UPT ;  /* 0x000000180500788c */ /* 0x000fe4000bf05270 */
[----:B------:R-:W-:Y:S02]  /*2120*/  USHF.L.U32 UR18, UR13, 0x5, URZ ;  /* 0x000000050d127899 */ /* 0x000fe400080006ff */
[----:B------:R-:W-:Y:S02]  /*2130*/  USEL UR8, URZ, 0x1, UP0 ;  /* 0x00000001ff087887 */ /* 0x000fe40008000000 */
[----:B------:R-:W-:-:S02]  /*2140*/  USEL UR5, UR5, URZ, UP0 ;  /* 0x000000ff05057287 */ /* 0x000fc40008000000 */
[----:B------:R-:W-:Y:S02]  /*2150*/  UIADD3 UR22, UP0, UPT, UR28, 0x180, URZ ;  /* 0x000001801c167890 */ /* 0x000fe4000ff1e0ff */
[----:B------:R-:W-:Y:S01]  /*2160*/  LOP3.LUT R12, R12, UR8, RZ, 0x3c, !PT ;  /* 0x000000080c0c7c12 */ /* 0x000fe2000f8e3cff */
[----:B------:R-:W-:Y:S02]  /*2170*/  USHF.L.U32 UR8, UR4, 0xc, URZ ;  /* 0x0000000c04087899 */ /* 0x000fe400080006ff */
[----:B------:R-:W-:Y:S01]  /*2180*/  ULEA UR7, UR5, UR6, 0x3 ;  /* 0x0000000605077291 */ /* 0x000fe2000f8e18ff */
[----:B-1----:R-:W-:Y:S01]  /*2190*/  SHF.L.U32 R0, R12, 0x1f, RZ ;  /* 0x0000001f0c007819 */ /* 0x002fe200000006ff */
[----:B------:R-:W-:Y:S02]  /*21a0*/  ULOP3.LUT UR16, UR8, UR21, URZ, 0xfc, !UPT ;  /* 0x0000001508107292 */ /* 0x000fe4000f8efcff */
[----:B------:R-:W-:Y:S02]  /*21b0*/  UIADD3.X UR15, UPT, UPT, URZ, UR29, URZ, UP1, !UPT ;  /* 0x0000001dff0f7290 */ /* 0x000fe40008ffe4ff */
[----:B------:R-:W-:-:S02]  /*21c0*/  UIADD3 UR16, UPT, UPT, UR6, 0x8600, UR16 ;  /* 0x0000860006107890 */ /* 0x000fc4000fffe010 */
[----:B------:R-:W-:Y:S01]  /*21d0*/  UIADD3 UR8, UPT, UPT, UR6, 0x20600, UR8 ;  /* 0x0002060006087890 */ /* 0x000fe2000fffe008 */
[----:B------:R3:W4:Y:S01]  /*21e0*/  SYNCS.PHASECHK.TRANS64.TRYWAIT P0, [UR7+0xc0], R0 ;  /* 0x0000c000ff0075a7 */ /* 0x0007220008001107 */
[----:B------:R-:W-:Y:S01]  /*21f0*/  UIADD3.X UR23, UPT, UPT, URZ, UR29, URZ, UP0, !UPT ;  /* 0x0000001dff177290 */ /* 0x000fe200087fe4ff */
[----:B------:R-:W-:Y:S01]  /*2200*/  UMOV UR4, 0xf0000 ;  /* 0x000f000000047882 */ /* 0x000fe20000000000 */
[----:B------:R-:W-:Y:S01]  /*2210*/  UMOV UR30, 0x0 ;  /* 0x00000000001e7882 */ /* 0x000fe20000000000 */
[----:B------:R-:W-:Y:S01]  /*2220*/  UMOV UR31, 0x10000000 ;  /* 0x10000000001f7882 */ /* 0x000fe20000000000 */
[----:B------:R-:W-:Y:S01]  /*2230*/  UMOV UR19, UR35 ;  /* 0x0000002300137c82 */ /* 0x000fe20008000000 */
[----:B------:R-:W-:Y:S01]  /*2240*/  UMOV UR20, UR36 ;  /* 0x0000002400147c82 */ /* 0x000fe20008000000 */
[----:B------:R-:W-:Y:S01]  /*2250*/  UMOV UR12, UR36 ;  /* 0x00000024000c7c82 */ /* 0x000fe20008000000 */
[----:B------:R-:W-:Y:S01]  /*2260*/  UMOV UR9, UR17 ;  /* 0x0000001100097c82 */ /* 0x000fe20008000000 */
[----:B------:R-:W-:Y:S01]  /*2270*/  UMOV UR10, UR18 ;  /* 0x00000012000a7c82 */ /* 0x000fe20008000000 */
[----:B------:R1:W-:Y:S01]  /*2280*/  UTMALDG.3D.MULTICAST [UR16], [UR14], UR4, desc[UR30] ;  /* 0x00001e100e0073b4 */ /* 0x0003e20008011804 */
[----:B------:R-:W-:-:S04]  /*2290*/  UIADD3 UR13, UPT, UPT, UR13, 0x1, URZ ;  /* 0x000000010d0d7890 */ /* 0x000fc8000fffe0ff */
[----:B------:R-:W-:Y:S01]  /*22a0*/  UISETP.NE.AND UP0, UPT, UR13, UR26, UPT ;  /* 0x0000001a0d00728c */ /* 0x000fe2000bf05270 */
[----:B------:R3:W-:Y:S01]  /*22b0*/  UTMALDG.3D [UR8], [UR22], desc[UR30] ;  /* 0x00001e08160075b4 */ /* 0x0007e20008011000 */
[----:B-1----:R-:W-:-:S07]  /*22c0*/  UMOV UR4, UR5 ;  /* 0x0000000500047c82 */ /* 0x002fce0008000000 */
[----:B---3--:R-:W-:Y:S05]  /*22d0*/  BRA.U UP0, `(.L_x_39) ;  /* 0xfffffffd00487547 */ /* 0x008fea000b83ffff */
.L_x_33:
[C---:B------:R-:W-:Y:S01]  /*22e0*/  LEA R3, R11.reuse, UR6, 0x3 ;  /* 0x000000060b037c11 */ /* 0x040fe2000f8e18ff */
[----:B------:R-:W-:Y:S01]  /*22f0*/  NOP ;  /* 0x0000000000007918 */ /* 0x000fe20000000000 */
[----:B-1----:R-:W-:Y:S02]  /*2300*/  SHF.L.U32 R0, R10, 0x1f, RZ ;  /* 0x0000001f0a007819 */ /* 0x002fe400000006ff */
[----:B------:R-:W-:Y:S02]  /*2310*/  LEA R5, R11, UR6, 0x4 ;  /* 0x000000060b057c11 */ /* 0x000fe4000f8e20ff */
[----:B--2-4-:R-:W1:Y:S02]  /*2320*/  SYNCS.PHASECHK.TRANS64.TRYWAIT P0, [R3+URZ+0x1b0], R0 ;  /* 0x0001b000030075a7 */ /* 0x014e6400080011ff */
[----:B-1----:R-:W-:Y:S05]  /*2330*/  @!P0 BRA `(.L_x_40) ;  /* 0x0000007000e48947 */ /* 0x002fea0003800000 */
.L_x_137:
[----:B------:R-:W2:Y:S01]  /*2340*/  LDS.128 R4, [R5+0x240] ;  /* 0x0002400005047984 */ /* 0x000ea20000000c00 */
[----:B------:R-:W-:Y:S01]  /*2350*/  UISETP.GE.AND UP0, UPT, UR42, 0x1, UPT ;  /* 0x000000012a00788c */ /* 0x000fe2000bf06270 */
[----:B------:R-:W-:Y:S01]  /*2360*/  @!PT LDS RZ, [RZ] ;  /* 0x00000000fffff984 */ /* 0x000fe20000000800 */
[----:B------:R-:W-:Y:S01]  /*2370*/  @!PT LDS RZ, [RZ] ;  /* 0x00000000fffff984 */ /* 0x000fe20000000800 */
[----:B------:R-:W-:Y:S01]  /*2380*/  @!PT LDS RZ, [RZ] ;  /* 0x00000000fffff984 */ /* 0x000fe20000000800 */
[----:B------:R-:W-:Y:S01]  /*2390*/  @!PT LDS RZ, [RZ] ;  /* 0x00000000fffff984 */ /* 0x000fe20000000800 */
[----:B------:R3:W-:Y:S06]  /*23a0*/  MEMBAR.ALL.CTA ;  /* 0x0000000000007992 */ /* 0x0007ec0000008000 */
[----:B---3--:R-:W3:Y:S01]  /*23b0*/  FENCE.VIEW.ASYNC.S ;  /* 0x00000000000073c6 */ /* 0x008ee20000000000 */
[----:B--2---:R-:W-:-:S13]  /*23c0*/  LOP3.LUT P0, RZ, R6, 0x1, RZ, 0xc0, !PT ;  /* 0x0000000106ff7812 */ /* 0x004fda000780c0ff */
[----:B---3--:R-:W-:Y:S01]  /*23d0*/  VOTEU.ANY UP1, P0 ;  /* 0x0000000000ff7886 */ /* 0x008fe20000020100 */
[----:B------:R-:W-:-:S13]  /*23e0*/  PLOP3.LUT P0, PT, PT, PT, UP1, 0x80, 0x8 ;  /* 0x000000000008781c */ /* 0x000fda0003f0f018 */
[----:B-1----:R-:W-:Y:S02]  /*23f0*/  @P0 LOP3.LUT R0, R5, 0xffff, RZ, 0xc0, !PT ;  /* 0x0000ffff05000812 */ /* 0x002fe400078ec0ff */
[----:B------:R-:W-:Y:S02]  /*2400*/  @P0 MOV R2, R4 ;  /* 0x0000000400020202 */ /* 0x000fe40000000f00 */
[----:B------:R-:W-:Y:S01]  /*2410*/  @P0 R2UR UR7, R0 ;  /* 0x00000000000702ca */ /* 0x000fe200000e0000 */
[----:B------:R-:W-:Y:S01]  /*2420*/  VIADD R0, R3, 0x1c0 ;  /* 0x000001c003007836 */ /* 0x000fe20000000000 */
[----:B------:R-:W-:Y:S02]  /*2430*/  @P0 SHF.R.U32.HI R4, RZ, 0x10, R5 ;  /* 0x00000010ff040819 */ /* 0x000fe40000011605 */
[----:B------:R-:W-:Y:S02]  /*2440*/  @P0 R2UR UR8, R2 ;  /* 0x00000000020802ca */ /* 0x000fe400000e0000 */
[----:B------:R-:W-:-:S02]  /*2450*/  PRMT R0, RZ, 0x654, R0 ;  /* 0x00000654ff007816 */ /* 0x000fc40000000000 */
[----:B------:R-:W-:Y:S02]  /*2460*/  @P0 R2UR UR4, R4 ;  /* 0x00000000040402ca */ /* 0x000fe400000e0000 */
[----:B------:R1:W-:Y:S03]  /*2470*/  SYNCS.ARRIVE.TRANS64.RED.A1T0 RZ, [R0+URZ], RZ ;  /* 0x000000ff00ff79a7 */ /* 0x0003e600081004ff */
[----:B------:R-:W-:-:S04]  /*2480*/  @UP1 UMOV UR27, UR7 ;  /* 0x00000007001b1c82 */ /* 0x000fc80008000000 */
[----:B------:R-:W-:-:S04]  /*2490*/  @UP1 UMOV UR37, UR8 ;  /* 0x0000000800251c82 */ /* 0x000fc80008000000 */
[----:B------:R-:W-:Y:S01]  /*24a0*/  @UP1 UMOV UR36, UR4 ;  /* 0x0000000400241c82 */ /* 0x000fe20008000000 */
[----:B------:R-:W-:Y:S05]  /*24b0*/  BRA.U !UP0, `(.L_x_41) ;  /* 0x0000000108d47547 */ /* 0x000fea000b800000 */
[----:B------:R-:W2:Y:S01]  /*24c0*/  LDCU.128 UR12, c[0x0][0xb10] ;  /* 0x00016200ff0c77ac */ /* 0x000ea20008000c00 */
[----:B------:R-:W3:Y:S01]  /*24d0*/  LDCU UR26, c[0x0][0xb20] ;  /* 0x00016400ff1a77ac */ /* 0x000ee20008000800 */
[----:B------:R-:W4:Y:S01]  /*24e0*/  LDCU UR20, c[0x0][0xb0c] ;  /* 0x00016180ff1477ac */ /* 0x000f220008000800 */
[----:B------:R-:W1:Y:S01]  /*24f0*/  LDCU.64 UR10, c[0x0][0xb28] ;  /* 0x00016500ff0a77ac */ /* 0x000e620008000a00 */
[----:B------:R-:W-:Y:S02]  /*2500*/  UISETP.NE.AND UP3, UPT, UR42, 0x1, UPT ;  /* 0x000000012a00788c */ /* 0x000fe4000bf65270 */
[----:B--2---:R-:W-:Y:S02]  /*2510*/  UIMAD.WIDE.U32 UR16, UR38, UR15, URZ ;  /* 0x0000000f261072a5 */ /* 0x004fe4000f8e00ff */
[----:B------:R-:W-:Y:S02]  /*2520*/  UIMAD.WIDE.U32 UR8, UR39, UR12, URZ ;  /* 0x0000000c270872a5 */ /* 0x000fe4000f8e00ff */
[----:B------:R-:W-:-:S02]  /*2530*/  UISETP.NE.AND UP0, UPT, UR14, 0x1, UPT ;  /* 0x000000010e00788c */ /* 0x000fc4000bf05270 */
[----:B------:R-:W-:Y:S01]  /*2540*/  UIMAD.WIDE.U32 UR22, UR27, UR15, URZ ;  /* 0x0000000f1b1672a5 */ /* 0x000fe2000f8e00ff */
[----:B------:R-:W-:Y:S02]  /*2550*/  UMOV UR16, UR17 ;  /* 0x0000001100107c82 */ /* 0x000fe40008000000 */
[----:B------:R-:W-:Y:S01]  /*2560*/  UMOV UR8, UR9 ;  /* 0x0000000900087c82 */ /* 0x000fe20008000000 */
[----:B---3--:R-:W-:Y:S02]  /*2570*/  USHF.R.U32.HI UR16, URZ, UR26, UR16 ;  /* 0x0000001aff107299 */ /* 0x008fe40008011610 */
[----:B----4-:R-:W-:Y:S02]  /*2580*/  UISETP.NE.AND UP2, UPT, UR20, 0x1, UPT ;  /* 0x000000011400788c */ /* 0x010fe4000bf45270 */
[----:B------:R-:W-:Y:S02]  /*2590*/  USHF.R.U32.HI UR8, URZ, UR13, UR8 ;  /* 0x0000000dff087299 */ /* 0x000fe40008011608 */
[----:B------:R-:W-:-:S02]  /*25a0*/  USEL UR7, UR38, UR16, !UP0 ;  /* 0x0000001026077287 */ /* 0x000fc4000c000000 */
[----:B------:R-:W-:Y:S02]  /*25b0*/  USEL UR8, UR39, UR8, !UP2 ;  /* 0x0000000827087287 */ /* 0x000fe4000d000000 */
[----:B-1----:R-:W-:Y:S01]  /*25c0*/  UIMAD.WIDE.U32 UR16, UR7, UR10, URZ ;  /* 0x0000000a071072a5 */ /* 0x002fe2000f8e00ff */
[----:B------:R-:W-:Y:S01]  /*25d0*/  UMOV UR4, UR23 ;  /* 0x0000001700047c82 */ /* 0x000fe20008000000 */
[----:B------:R-:W-:Y:S02]  /*25e0*/  UIMAD.WIDE.U32 UR18, UR37, UR12, URZ ;  /* 0x0000000c251272a5 */ /* 0x000fe4000f8e00ff */
[----:B------:R-:W-:-:S03]  /*25f0*/  UIMAD.WIDE.U32 UR22, UR8, UR10, URZ ;  /* 0x0000000a081672a5 */ /* 0x000fc6000f8e00ff */
[----:B------:R-:W-:Y:S01]  /*2600*/  UMOV UR16, UR17 ;  /* 0x0000001100107c82 */ /* 0x000fe20008000000 */
[----:B------:R-:W-:Y:S02]  /*2610*/  USHF.R.U32.HI UR4, URZ, UR26, UR4 ;  /* 0x0000001aff047299 */ /* 0x000fe40008011604 */
[----:B------:R-:W-:Y:S01]  /*2620*/  @UP3 USHF.R.U32.HI UR7, URZ, UR11, UR16 ;  /* 0x0000000bff073299 */ /* 0x000fe20008011610 */
[----:B------:R-:W-:Y:S01]  /*2630*/  UMOV UR18, UR19 ;  /* 0x0000001300127c82 */ /* 0x000fe20008000000 */
[----:B------:R-:W-:Y:S01]  /*2640*/  UMOV UR22, UR23 ;  /* 0x0000001700167c82 */ /* 0x000fe20008000000 */
[----:B------:R-:W-:Y:S02]  /*2650*/  USHF.R.U32.HI UR13, URZ, UR13, UR18 ;  /* 0x0000000dff0d7299 */ /* 0x000fe40008011612 */
[----:B------:R-:W-:Y:S02]  /*2660*/  USEL UR4, UR27, UR4, !UP0 ;  /* 0x000000041b047287 */ /* 0x000fe4000c000000 */
[----:B------:R-:W-:-:S02]  /*2670*/  @UP3 USHF.R.U32.HI UR8, URZ, UR11, UR22 ;  /* 0x0000000bff083299 */ /* 0x000fc40008011616 */
[----:B------:R-:W-:Y:S02]  /*2680*/  UIMAD UR9, UR42, UR7, URZ ;  /* 0x000000072a0972a4 */ /* 0x000fe4000f8e02ff */
[----:B------:R-:W-:Y:S02]  /*2690*/  USEL UR7, UR37, UR13, !UP2 ;  /* 0x0000000d25077287 */ /* 0x000fe4000d000000 */
[----:B------:R-:W-:Y:S02]  /*26a0*/  UIMAD UR12, UR42, UR8, URZ ;  /* 0x000000082a0c72a4 */ /* 0x000fe4000f8e02ff */
[----:B------:R-:W-:Y:S02]  /*26b0*/  UISETP.GE.AND UP0, UPT, UR4, UR9, UPT ;  /* 0x000000090400728c */ /* 0x000fe4000bf06270 */
[----:B------:R-:W-:Y:S02]  /*26c0*/  UIMAD.WIDE.U32 UR16, UR4, UR10, URZ ;  /* 0x0000000a041072a5 */ /* 0x000fe4000f8e00ff */
[----:B------:R-:W-:-:S02]  /*26d0*/  UISETP.GE.OR UP0, UPT, UR7, UR12, UP0 ;  /* 0x0000000c0700728c */ /* 0x000fc40008706670 */
        /* <DEDUP_REMOVED lines=19> */
.L_x_41:
[----:B------:R-:W2:Y:S02]  /*2810*/  LDCU UR4, c[0x0][0xb30] ;  /* 0x00016600ff0477ac */ /* 0x000ea40008000800 */
[----:B--2---:R-:W-:-:S09]  /*2820*/  UISETP.NE.AND UP0, UPT, UR4, 0x1, UPT ;  /* 0x000000010400788c */ /* 0x004fd2000bf05270 */
[----:B------:R-:W-:Y:S05]  /*2830*/  BRA.U UP0, `(.L_x_42) ;  /* 0x0000000100447547 */ /* 0x000fea000b800000 */
[----:B------:R-:W2:Y:S01]  /*2840*/  LDCU.128 UR12, c[0x0][0xb10] ;  /* 0x00016200ff0c77ac */ /* 0x000ea20008000c00 */
[----:B------:R-:W3:Y:S01]  /*2850*/  LDCU UR16, c[0x0][0xb0c] ;  /* 0x00016180ff1077ac */ /* 0x000ee20008000800 */
[----:B------:R-:W4:Y:S01]  /*2860*/  LDCU UR17, c[0x0][0xb20] ;  /* 0x00016400ff1177ac */ /* 0x000f220008000800 */
[----:B--2---:R-:W-:Y:S02]  /*2870*/  UIMAD.WIDE.U32 UR10, UR37, UR12, URZ ;  /* 0x0000000c250a72a5 */ /* 0x004fe4000f8e00ff */
[----:B------:R-:W-:Y:S02]  /*2880*/  UIMAD.WIDE.U32 UR8, UR27, UR15, URZ ;  /* 0x0000000f1b0872a5 */ /* 0x000fe4000f8e00ff */
[----:B---3--:R-:W-:Y:S02]  /*2890*/  UISETP.NE.AND UP2, UPT, UR16, 0x1, UPT ;  /* 0x000000011000788c */ /* 0x008fe4000bf45270 */
[----:B------:R-:W-:Y:S01]  /*28a0*/  UISETP.NE.AND UP0, UPT, UR14, 0x1, UPT ;  /* 0x000000010e00788c */ /* 0x000fe2000bf05270 */
[----:B------:R-:W-:-:S02]  /*28b0*/  UMOV UR7, UR11 ;  /* 0x0000000b00077c82 */ /* 0x000fc40008000000 */
[----:B------:R-:W-:Y:S01]  /*28c0*/  UMOV UR4, UR9 ;  /* 0x0000000900047c82 */ /* 0x000fe20008000000 */
[----:B------:R-:W-:Y:S02]  /*28d0*/  USHF.R.U32.HI UR7, URZ, UR13, UR7 ;  /* 0x0000000dff077299 */ /* 0x000fe40008011607 */
[----:B----4-:R-:W-:Y:S02]  /*28e0*/  USHF.R.U32.HI UR4, URZ, UR17, UR4 ;  /* 0x00000011ff047299 */ /* 0x010fe40008011604 */
[----:B------:R-:W-:Y:S02]  /*28f0*/  USEL UR7, UR37, UR7, !UP2 ;  /* 0x0000000725077287 */ /* 0x000fe4000d000000 */
[----:B------:R-:W-:-:S04]  /*2900*/  USEL UR4, UR27, UR4, !UP0 ;  /* 0x000000041b047287 */ /* 0x000fc8000c000000 */
[----:B------:R-:W-:Y:S02]  /*2910*/  UIADD3 UR8, UPT, UPT, UR7, -UR4, URZ ;  /* 0x8000000407087290 */ /* 0x000fe4000fffe0ff */
[----:B------:R-:W-:Y:S02]  /*2920*/  UIADD3 UR4, UPT, UPT, -UR7, UR4, URZ ;  /* 0x0000000407047290 */ /* 0x000fe4000fffe1ff */
[----:B------:R-:W-:Y:S02]  /*2930*/  UIMAD UR27, UR8, UR14, UR27 ;  /* 0x0000000e081b72a4 */ /* 0x000fe4000f8e021b */
[----:B------:R-:W-:-:S12]  /*2940*/  UIMAD UR37, UR4, UR16, UR37 ;  /* 0x00000010042572a4 */ /* 0x000fd8000f8e0225 */
.L_x_42:
[----:B------:R-:W-:Y:S01]  /*2950*/  VIADD R11, R11, 0x1 ;  /* 0x000000010b0b7836 */ /* 0x000fe20000000000 */
[----:B------:R-:W-:Y:S01]  /*2960*/  R2UR UR4, R160 ;  /* 0x00000000a00472ca */ /* 0x000fe200000e0000 */
[----:B------:R-:W-:Y:S01]  /*2970*/  UIADD3 UR20, UPT, UPT, UR27, UR63, URZ ;  /* 0x0000003f1b147290 */ /* 0x000fe2000fffe0ff */
[----:B------:R-:W-:Y:S02]  /*2980*/  PLOP3.LUT P1, PT, PT, PT, PT, 0x80, 0x8 ;  /* 0x000000000008781c */ /* 0x000fe40003f2f070 */
[----:B------:R-:W-:-:S04]  /*2990*/  ISETP.NE.AND P0, PT, R11, 0x2, PT ;  /* 0x000000020b00780c */ /* 0x000fc80003f05270 */
[----:B------:R-:W-:Y:S02]  /*29a0*/  SEL R3, RZ, 0x1, P0 ;  /* 0x00000001ff037807 */ /* 0x000fe40000000000 */
[----:B------:R-:W-:Y:S02]  /*29b0*/  SEL R11, R11, RZ, P0 ;  /* 0x000000ff0b0b7207 */ /* 0x000fe40000000000 */
[----:B------:R-:W-:Y:S01]  /*29c0*/  LOP3.LUT R10, R10, R3, RZ, 0x3c, !PT ;  /* 0x000000030a0a7212 */ /* 0x000fe200078e3cff */
[----:B------:R-:W-:Y:S01]  /*29d0*/  UIADD3 UR16, UPT, UPT, UR37, UR4, URZ ;  /* 0x0000000425107290 */ /* 0x000fe2000fffe0ff */
[----:B------:R-:W-:Y:S11]  /*29e0*/  BRA.U UP1, `(.L_x_43) ;  /* 0xfffffff101407547 */ /* 0x000ff6000b83ffff */
[----:B------:R-:W-:Y:S01]  /*29f0*/  UIADD3 UR7, UPT, UPT, UR6, 0xc0, URZ ;  /* 0x000000c006077890 */ /* 0x000fe2000fffe0ff */
[----:B------:R-:W-:-:S03]  /*2a00*/  SHF.L.U32 R3, R12, 0x1f, RZ ;  /* 0x0000001f0c037819 */ /* 0x000fc600000006ff */
[----:B------:R-:W-:-:S09]  /*2a10*/  ULEA UR4, UR5, UR7, 0x3 ;  /* 0x0000000705047291 */ /* 0x000fd2000f8e18ff */
[----:B------:R-:W2:Y:S02]  /*2a20*/  SYNCS.PHASECHK.TRANS64.TRYWAIT P0, [UR4], R3 ;  /* 0x00000003ff0075a7 */ /* 0x000ea40008001104 */
[----:B--2---:R-:W-:Y:S05]  /*2a30*/  @!P0 BRA `(.L_x_44) ;  /* 0x0000006c00388947 */ /* 0x004fea0003800000 */
.L_x_139:
[----:B------:R-:W-:-:S04]  /*2a40*/  UIADD3 UR4, UPT, UPT, UR5, 0x1, URZ ;  /* 0x0000000105047890 */ /* 0x000fc8000fffe0ff */
[----:B------:R-:W-:-:S04]  /*2a50*/  UISETP.NE.AND UP0, UPT, UR4, 0x18, UPT ;  /* 0x000000180400788c */ /* 0x000fc8000bf05270 */
[----:B------:R-:W-:Y:S02]  /*2a60*/  USEL UR6, URZ, 0x1, UP0 ;  /* 0x00000001ff067887 */ /* 0x000fe40008000000 */
[----:B------:R-:W-:-:S04]  /*2a70*/  USEL UR4, UR4, URZ, UP0 ;  /* 0x000000ff04047287 */ /* 0x000fc80008000000 */
[----:B------:R-:W-:Y:S01]  /*2a80*/  ULEA UR5, UR4, UR7, 0x3 ;  /* 0x0000000704057291 */ /* 0x000fe2000f8e18ff */
[----:B------:R-:W-:-:S04]  /*2a90*/  LOP3.LUT R2, R12, UR6, RZ, 0x3c, !PT ;  /* 0x000000060c027c12 */ /* 0x000fc8000f8e3cff */
[----:B-1----:R-:W-:-:S04]  /*2aa0*/  SHF.L.U32 R3, R2, 0x1f, RZ ;  /* 0x0000001f02037819 */ /* 0x002fc800000006ff */
[----:B------:R-:W1:Y:S02]  /*2ab0*/  SYNCS.PHASECHK.TRANS64.TRYWAIT P0, [UR5], R3 ;  /* 0x00000003ff0075a7 */ /* 0x000e640008001105 */
[----:B-1----:R-:W-:Y:S05]  /*2ac0*/  @!P0 BRA `(.L_x_45) ;  /* 0x0000006c002c8947 */ /* 0x002fea0003800000 */
.L_x_141:
        /* <DEDUP_REMOVED lines=9> */
.L_x_143:
        /* <DEDUP_REMOVED lines=9> */
.L_x_145:
        /* <DEDUP_REMOVED lines=9> */
.L_x_147:
        /* <DEDUP_REMOVED lines=9> */
.L_x_149:
        /* <DEDUP_REMOVED lines=9> */
.L_x_151:
        /* <DEDUP_REMOVED lines=9> */
.L_x_153:
        /* <DEDUP_REMOVED lines=9> */
.L_x_155:
        /* <DEDUP_REMOVED lines=9> */
.L_x_157:
        /* <DEDUP_REMOVED lines=9> */
.L_x_159:
        /* <DEDUP_REMOVED lines=9> */
.L_x_161:
        /* <DEDUP_REMOVED lines=9> */
.L_x_163:
        /* <DEDUP_REMOVED lines=9> */
.L_x_165:
        /* <DEDUP_REMOVED lines=9> */
.L_x_167:
        /* <DEDUP_REMOVED lines=9> */
.L_x_169:
        /* <DEDUP_REMOVED lines=9> */
.L_x_171:
        /* <DEDUP_REMOVED lines=9> */
.L_x_173:
        /* <DEDUP_REMOVED lines=9> */
.L_x_175:
        /* <DEDUP_REMOVED lines=9> */
.L_x_177:
        /* <DEDUP_REMOVED lines=9> */
.L_x_179:
        /* <DEDUP_REMOVED lines=9> */
.L_x_181:
        /* <DEDUP_REMOVED lines=9> */
.L_x_183:
[----:B------:R-:W-:-:S04]  /*36a0*/  UIADD3 UR4, UPT, UPT, UR4, 0x1, URZ ;  /* 0x0000000104047890 */ /* 0x000fc8000fffe0ff */
[----:B------:R-:W-:-:S04]  /*36b0*/  UISETP.NE.AND UP0, UPT, UR4, 0x18, UPT ;  /* 0x000000180400788c */ /* 0x000fc8000bf05270 */
[----:B------:R-:W-:Y:S02]  /*36c0*/  USEL UR5, URZ, 0x1, UP0 ;  /* 0x00000001ff057887 */ /* 0x000fe40008000000 */
[----:B------:R-:W-:-:S04]  /*36d0*/  USEL UR4, UR4, URZ, UP0 ;  /* 0x000000ff04047287 */ /* 0x000fc80008000000 */
[----:B------:R-:W-:Y:S01]  /*36e0*/  ULEA UR4, UR4, UR7, 0x3 ;  /* 0x0000000704047291 */ /* 0x000fe2000f8e18ff */
[----:B-1----:R-:W-:-:S04]  /*36f0*/  LOP3.LUT R3, R2, UR5, RZ, 0x3c, !PT ;  /* 0x0000000502037c12 */ /* 0x002fc8000f8e3cff */
[----:B------:R-:W-:Y:S01]  /*3700*/  SHF.L.U32 R3, R3, 0x1f, RZ ;  /* 0x0000001f03037819 */ /* 0x000fe200000006ff */
[----:B------:R-:W-:-:S07]  /*3710*/  IMAD.U32 R0, RZ, RZ, UR4 ;  /* 0x00000004ff007e24 */ /* 0x000fce000f8e00ff */
.L_x_67:
[----:B-1----:R1:W2:Y:S02]  /*3720*/  SYNCS.PHASECHK.TRANS64.TRYWAIT P0, [R0+URZ], R3 ;  /* 0x00000003000075a7 */ /* 0x0022a400080011ff */
[----:B--2---:R-:W-:Y:S05]  /*3730*/  @!P0 NANOSLEEP.SYNCS 0x989680 ;  /* 0x009896800000895d */ /* 0x004fea0003900000 */
[----:B------:R-:W2:Y:S02]  /*3740*/  @!P0 SYNCS.PHASECHK.TRANS64 P0, [R0+URZ], R3 ;  /* 0x00000003000085a7 */ /* 0x000ea400080010ff */
[----:B--2---:R-:W-:Y:S05]  /*3750*/  @P0 EXIT ;  /* 0x000000000000094d */ /* 0x004fea0003800000 */
[----:B------:R-:W-:Y:S05]  /*3760*/  BRA `(.L_x_67) ;  /* 0xfffffffc00ec7947 */ /* 0x000fea000383ffff */
.L_x_23:
[----:B------:R-:W-:-:S04]  /*3770*/  UISETP.NE.AND UP0, UPT, UR45, URZ, UPT ;  /* 0x000000ff2d00728c */ /* 0x000fc8000bf05270 */
[----:B------:R-:W-:-:S09]  /*3780*/  UISETP.NE.OR UP0, UPT, UR17, 0x1, UP0 ;  /* 0x000000011100788c */ /* 0x000fd20008705670 */
[----:B------:R-:W-:Y:S05]  /*3790*/  BRA.U UP0, `(.L_x_68) ;  /* 0x0000000500487547 */ /* 0x000fea000b800000 */
[----:B------:R-:W-:Y:S01]  /*37a0*/  ISETP.GE.U32.AND P2, PT, R0, 0x4, PT ;  /* 0x000000040000780c */ /* 0x000fe20003f46070 */
[----:B------:R-:W-:Y:S01]  /*37b0*/  IMAD.MOV.U32 R12, RZ, RZ, 0x1 ;  /* 0x00000001ff0c7424 */ /* 0x000fe200078e00ff */
[----:B------:R-:W-:Y:S02]  /*37c0*/  CS2R R10, SRZ ;  /* 0x00000000000a7805 */ /* 0x000fe4000001ff00 */
[----:B------:R-:W-:Y:S01]  /*37d0*/  CS2R R8, SRZ ;  /* 0x0000000000087805 */ /* 0x000fe2000001ff00 */
[----:B------:R-:W-:Y:S01]  /*37e0*/  UMOV UR6, 0x400 ;  /* 0x0000040000067882 */ /* 0x000fe20000000000 */
[----:B------:R-:W-:Y:S01]  /*37f0*/  UMOV UR5, URZ ;  /* 0x000000ff00057c82 */ /* 0x000fe20008000000 */
[----:B------:R-:W-:-:S12]  /*3800*/  ULEA UR6, UR45, UR6, 0x18 ;  /* 0x000000062d067291 */ /* 0x000fd8000f8ec0ff */
.L_x_72:
[----:B------:R-:W-:Y:S02]  /*3810*/  LEA R2, R8, UR6, 0x3 ;  /* 0x0000000608027c11 */ /* 0x000fe4000f8e18ff */
[----:B------:R-:W-:-:S03]  /*3820*/  SHF.L.U32 R5, R9, 0x1f, RZ ;  /* 0x0000001f09057819 */ /* 0x000fc600000006ff */
[----:B------:R-:W-:Y:S01]  /*3830*/  VIADD R4, R2, 0x220 ;  /* 0x0000022002047836 */ /* 0x000fe20000000000 */
[----:B------:R-:W1:Y:S02]  /*3840*/  SYNCS.PHASECHK.TRANS64.TRYWAIT P0, [R2+URZ+0x210], R5 ;  /* 0x00021005020075a7 */ /* 0x000e6400080011ff */
[----:B-1----:R-:W-:Y:S05]  /*3850*/  @!P0 BRA `(.L_x_69) ;  /* 0x0000006400d88947 */ /* 0x002fea0003800000 */
.L_x_184:
[----:B------:R-:W-:Y:S01]  /*3860*/  ULEA UR4, UR5, UR6, 0x3 ;  /* 0x0000000605047291 */ /* 0x000fe2000f8e18ff */
[----:B------:R-:W-:Y:S02]  /*3870*/  PRMT R4, RZ, 0x654, R4 ;  /* 0x00000654ff047816 */ /* 0x000fe40000000004 */
[----:B-1----:R-:W-:Y:S01]  /*3880*/  SHF.L.U32 R5, R12, 0x1f, RZ ;  /* 0x0000001f0c057819 */ /* 0x002fe200000006ff */
[----:B------:R-:W-:Y:S01]  /*3890*/  UIADD3 UR7, UPT, UPT, UR4, 0x1b0, URZ ;  /* 0x000001b004077890 */ /* 0x000fe2000fffe0ff */
[----:B------:R1:W-:Y:S05]  /*38a0*/  SYNCS.ARRIVE.TRANS64.RED.A1T0 RZ, [R4+URZ], RZ ;  /* 0x000000ff04ff79a7 */ /* 0x0003ea00081004ff */
[----:B------:R-:W-:Y:S01]  /*38b0*/  IMAD.U32 R7, RZ, RZ, UR7 ;  /* 0x00000007ff077e24 */ /* 0x000fe2000f8e00ff */
[----:B------:R-:W2:Y:S04]  /*38c0*/  SYNCS.PHASECHK.TRANS64.TRYWAIT P0, [UR4+0x1c0], R5 ;  /* 0x0001c005ff0075a7 */ /* 0x000ea80008001104 */
[----:B------:R-:W-:Y:S01]  /*38d0*/  PRMT R6, R0, 0x654, R7 ;  /* 0x0000065400067816 */ /* 0x000fe20000000007 */
[----:B-1----:R-:W-:Y:S01]  /*38e0*/  @!P2 IMAD.MOV.U32 R4, RZ, RZ, 0x10 ;  /* 0x00000010ff04a424 */ /* 0x002fe200078e00ff */
[----:B--2---:R-:W-:Y:S06]  /*38f0*/  @!P0 BRA `(.L_x_70) ;  /* 0x0000006400c48947 */ /* 0x004fec0003800000 */
.L_x_186:
[----:B------:R-:W-:Y:S01]  /*3900*/  ULEA UR8, UR5, UR6, 0x4 ;  /* 0x0000000605087291 */ /* 0x000fe2000f8e20ff */
[----:B------:R-:W-:Y:S01]  /*3910*/  SEL R3, R6, R3, !P2 ;  /* 0x0000000306037207 */ /* 0x000fe20005000000 */
[----:B------:R-:W-:Y:S01]  /*3920*/  UIADD3 UR9, UPT, UPT, UR4, 0x1b0, URZ ;  /* 0x000001b004097890 */ /* 0x000fe2000fffe0ff */
[----:B-1----:R-:W-:Y:S01]  /*3930*/  LEA R2, R11, UR6, 0x3 ;  /* 0x000000060b027c11 */ /* 0x002fe2000f8e18ff */
[----:B------:R-:W-:Y:S01]  /*3940*/  UIADD3 UR8, UPT, UPT, UR8, 0x240, URZ ;  /* 0x0000024008087890 */ /* 0x000fe2000fffe0ff */
[----:B------:R-:W-:Y:S01]  /*3950*/  SHF.L.U32 R5, R10, 0x1f, RZ ;  /* 0x0000001f0a057819 */ /* 0x000fe200000006ff */
[----:B------:R1:W-:Y:S01]  /*3960*/  @!P2 SYNCS.ARRIVE.TRANS64.RED RZ, [R3+URZ], R4 ;  /* 0x0000000403ffa9a7 */ /* 0x0003e200080004ff */
[----:B------:R-:W-:Y:S01]  /*3970*/  UIADD3 UR4, UPT, UPT, UR5, 0x1, URZ ;  /* 0x0000000105047890 */ /* 0x000fe2000fffe0ff */
[----:B------:R-:W-:-:S03]  /*3980*/  VIADD R8, R8, 0x1 ;  /* 0x0000000108087836 */ /* 0x000fc60000000000 */
[----:B------:R-:W-:Y:S02]  /*3990*/  UISETP.NE.AND UP0, UPT, UR4, 0x2, UPT ;  /* 0x000000020400788c */ /* 0x000fe4000bf05270 */
[----:B------:R-:W-:Y:S06]  /*39a0*/  UGETNEXTWORKID.BROADCAST [UR8], [UR9] ;  /* 0x00000000080073ca */ /* 0x000fec0008000100 */
[----:B------:R-:W-:Y:S01]  /*39b0*/  USEL UR7, URZ, 0x1, UP0 ;  /* 0x00000001ff077887 */ /* 0x000fe20008000000 */
[----:B------:R-:W-:Y:S01]  /*39c0*/  ISETP.NE.AND P0, PT, R8, 0x2, PT ;  /* 0x000000020800780c */ /* 0x000fe20003f05270 */
[----:B------:R-:W-:Y:S01]  /*39d0*/  USEL UR5, UR4, URZ, UP0 ;  /* 0x000000ff04057287 */ /* 0x000fe20008000000 */
[----:B------:R-:W2:Y:S03]  /*39e0*/  SYNCS.PHASECHK.TRANS64.TRYWAIT P1, [R2+URZ+0x1b0], R5 ;  /* 0x0001b005020075a7 */ /* 0x000ea600080211ff */
[----:B------:R-:W-:Y:S01]  /*39f0*/  LOP3.LUT R12, R12, UR7, RZ, 0x3c, !PT ;  /* 0x000000070c0c7c12 */ /* 0x000fe2000f8e3cff */
[----:B-12---:R-:W-:Y:S07]  /*3a00*/  @!P1 BRA `(.L_x_71) ;  /* 0x0000006400989947 */ /* 0x006fee0003800000 */
.L_x_187:
[C---:B------:R-:W-:Y:S01]  /*3a10*/  LEA R4, R11.reuse, UR6, 0x4 ;  /* 0x000000060b047c11 */ /* 0x040fe2000f8e20ff */
[----:B-1----:R-:W-:Y:S01]  /*3a20*/  VIADD R2, R2, 0x1c0 ;  /* 0x000001c002027836 */ /* 0x002fe20000000000 */
[----:B------:R-:W-:Y:S01]  /*3a30*/  SEL R8, R8, RZ, P0 ;  /* 0x000000ff08087207 */ /* 0x000fe20000000000 */
[----:B------:R-:W-:-:S03]  /*3a40*/  VIADD R11, R11, 0x1 ;  /* 0x000000010b0b7836 */ /* 0x000fc60000000000 */
[----:B------:R-:W1:Y:S01]  /*3a50*/  LDS.128 R4, [R4+0x240] ;  /* 0x0002400004047984 */ /* 0x000e620000000c00 */
[----:B------:R-:W-:Y:S02]  /*3a60*/  PRMT R2, RZ, 0x654, R2 ;  /* 0x00000654ff027816 */ /* 0x000fe40000000002 */
[C---:B------:R-:W-:Y:S01]  /*3a70*/  ISETP.NE.AND P1, PT, R11.reuse, 0x2, PT ;  /* 0x000000020b00780c */ /* 0x040fe20003f25270 */
[----:B------:R-:W-:Y:S01]  /*3a80*/  @!PT LDS RZ, [RZ] ;  /* 0x00000000fffff984 */ /* 0x000fe20000000800 */
[----:B------:R-:W-:Y:S01]  /*3a90*/  @!PT LDS RZ, [RZ] ;  /* 0x00000000fffff984 */ /* 0x000fe20000000800 */
[----:B------:R-:W-:Y:S01]  /*3aa0*/  @!PT LDS RZ, [RZ] ;  /* 0x00000000fffff984 */ /* 0x000fe20000000800 */
[----:B------:R-:W-:Y:S01]  /*3ab0*/  @!PT LDS RZ, [RZ] ;  /* 0x00000000fffff984 */ /* 0x000fe20000000800 */
[----:B------:R2:W-:Y:S06]  /*3ac0*/  MEMBAR.ALL.CTA ;  /* 0x0000000000007992 */ /* 0x0005ec0000008000 */
[----:B--2---:R-:W2:Y:S01]  /*3ad0*/  FENCE.VIEW.ASYNC.S ;  /* 0x00000000000073c6 */ /* 0x004ea20000000000 */
[----:B------:R-:W-:Y:S01]  /*3ae0*/  SEL R11, R11, RZ, P1 ;  /* 0x000000ff0b0b7207 */ /* 0x000fe20000800000 */
[----:B--2---:R2:W-:Y:S01]  /*3af0*/  SYNCS.ARRIVE.TRANS64.RED.A1T0 RZ, [R2+URZ], RZ ;  /* 0x000000ff02ff79a7 */ /* 0x0045e200081004ff */
[----:B-1----:R-:W-:-:S02]  /*3b00*/  LOP3.LUT P3, RZ, R6, 0x1, RZ, 0xc0, !PT ;  /* 0x0000000106ff7812 */ /* 0x002fc4000786c0ff */
[----:B------:R-:W-:-:S04]  /*3b10*/  SEL R5, RZ, 0x1, P1 ;  /* 0x00000001ff057807 */ /* 0x000fc80000800000 */
[----:B------:R-:W-:Y:S02]  /*3b20*/  LOP3.LUT R10, R10, R5, RZ, 0x3c, !PT ;  /* 0x000000050a0a7212 */ /* 0x000fe400078e3cff */
[----:B--2---:R-:W-:-:S04]  /*3b30*/  SEL R2, RZ, 0x1, P0 ;  /* 0x00000001ff027807 */ /* 0x004fc80000000000 */
[----:B------:R-:W-:Y:S01]  /*3b40*/  LOP3.LUT R9, R9, R2, RZ, 0x3c, !PT ;  /* 0x0000000209097212 */ /* 0x000fe200078e3cff */
[----:B------:R-:W-:Y:S06]  /*3b50*/  @P3 BRA `(.L_x_72) ;  /* 0xfffffffc002c3947 */ /* 0x000fec000383ffff */
[----:B------:R-:W-:Y:S01]  /*3b60*/  ULEA UR4, UR5, UR6, 0x3 ;  /* 0x0000000605047291 */ /* 0x000fe2000f8e18ff */
[----:B------:R-:W-:-:S08]  /*3b70*/  SHF.L.U32 R3, R12, 0x1f, RZ ;  /* 0x0000001f0c037819 */ /* 0x000fd000000006ff */
[----:B------:R-:W1:Y:S02]  /*3b80*/  SYNCS.PHASECHK.TRANS64 P0, [UR4+0x1c0], R3 ;  /* 0x0001c003ff0075a7 */ /* 0x000e640008001004 */
[----:B-1----:R-:W-:Y:S05]  /*3b90*/  @P0 BRA `(.L_x_73) ;  /* 0x0000000000080947 */ /* 0x002fea0003800000 */
[----:B------:R-:W1:Y:S02]  /*3ba0*/  SYNCS.PHASECHK.TRANS64.TRYWAIT P0, [UR4+0x1c0], R3 ;  /* 0x0001c003ff0075a7 */ /* 0x000e640008001104 */
[----:B-1----:R-:W-:Y:S05]  /*3bb0*/  @!P0 BRA `(.L_x_74) ;  /* 0x0000006400408947 */ /* 0x002fea0003800000 */
.L_x_73:
[----:B------:R-:W-:-:S04]  /*3bc0*/  UIADD3 UR7, UPT, UPT, UR5, 0x1, URZ ;  /* 0x0000000105077890 */ /* 0x000fc8000fffe0ff */
[----:B------:R-:W-:-:S04]  /*3bd0*/  UISETP.NE.AND UP0, UPT, UR7, 0x2, UPT ;  /* 0x000000020700788c */ /* 0x000fc8000bf05270 */
[----:B------:R-:W-:Y:S02]  /*3be0*/  USEL UR8, URZ, 0x1, UP0 ;  /* 0x00000001ff087887 */ /* 0x000fe40008000000 */
[----:B------:R-:W-:-:S04]  /*3bf0*/  USEL UR7, UR7, URZ, UP0 ;  /* 0x000000ff07077287 */ /* 0x000fc80008000000 */
[----:B------:R-:W-:Y:S01]  /*3c00*/  ULEA UR7, UR7, UR6, 0x3 ;  /* 0x0000000607077291 */ /* 0x000fe2000f8e18ff */
[----:B-1----:R-:W-:-:S04]  /*3c10*/  LOP3.LUT R3, R12, UR8, RZ, 0x3c, !PT ;  /* 0x000000080c037c12 */ /* 0x002fc8000f8e3cff */
[----:B------:R-:W-:-:S04]  /*3c20*/  SHF.L.U32 R0, R3, 0x1f, RZ ;  /* 0x0000001f03007819 */ /* 0x000fc800000006ff */
[----:B------:R-:W1:Y:S02]  /*3c30*/  SYNCS.PHASECHK.TRANS64 P0, [UR7+0x1c0], R0 ;  /* 0x0001c000ff0075a7 */ /* 0x000e640008001007 */
[----:B-1----:R-:W-:Y:S05]  /*3c40*/  @P0 EXIT ;  /* 0x000000000000094d */ /* 0x002fea0003800000 */
[----:B------:R-:W-:Y:S02]  /*3c50*/  SHF.L.U32 R3, R3, 0x1f, RZ ;  /* 0x0000001f03037819 */ /* 0x000fe400000006ff */
[----:B------:R-:W-:-:S07]  /*3c60*/  MOV R0, UR7 ;  /* 0x0000000700007c02 */ /* 0x000fce0008000f00 */
.L_x_75:
[----:B-1----:R1:W2:Y:S02]  /*3c70*/  SYNCS.PHASECHK.TRANS64.TRYWAIT P0, [R0+URZ+0x1c0], R3 ;  /* 0x0001c003000075a7 */ /* 0x0022a400080011ff */
[----:B--2---:R-:W-:Y:S05]  /*3c80*/  @!P0 NANOSLEEP.SYNCS 0x989680 ;  /* 0x009896800000895d */ /* 0x004fea0003900000 */
[----:B------:R-:W2:Y:S02]  /*3c90*/  @!P0 SYNCS.PHASECHK.TRANS64 P0, [R0+URZ+0x1c0], R3 ;  /* 0x0001c003000085a7 */ /* 0x000ea400080010ff */
[----:B--2---:R-:W-:Y:S05]  /*3ca0*/  @P0 EXIT ;  /* 0x000000000000094d */ /* 0x004fea0003800000 */
[----:B------:R-:W-:Y:S05]  /*3cb0*/  BRA `(.L_x_75) ;  /* 0xfffffffc00ec7947 */ /* 0x000fea000383ffff */
.L_x_68:
[----:B------:R-:W-:Y:S05]  /*3cc0*/  BRA.U UP4, `(.L_x_76) ;  /* 0x0000000d04687547 */ /* 0x000fea000b800000 */
[----:B------:R-:W-:Y:S01]  /*3cd0*/  UMOV UR4, 0x40 ;  /* 0x0000004000047882 */ /* 0x000fe20000000000 */
[----:B------:R-:W-:Y:S01]  /*3ce0*/  NOP ;  /* 0x0000000000007918 */ /* 0x000fe20000000000 */
[----:B------:R-:W-:Y:S01]  /*3cf0*/  ULEA UR5, UR45, UR4, 0x18 ;  /* 0x000000042d057291 */ /* 0x000fe2000f8ec0ff */
[----:B------:R-:W-:Y:S02]  /*3d00*/  UMOV UR6, 0x400 ;  /* 0x0000040000067882 */ /* 0x000fe40000000000 */
[----:B------:R-:W-:-:S06]  /*3d10*/  ULEA UR6, UR45, UR6, 0x18 ;  /* 0x000000062d067291 */ /* 0x000fcc000f8ec0ff */
[----:B------:R-:W1:Y:S02]  /*3d20*/  LDS.U8 R0, [UR5+0x1c] ;  /* 0x00001c05ff007984 */ /* 0x000e640008000000 */
[----:B-1----:R-:W-:-:S13]  /*3d30*/  ISETP.NE.AND P0, PT, R0, RZ, PT ;  /* 0x000000ff0000720c */ /* 0x002fda0003f05270 */
[----:B------:R-:W-:Y:S05]  /*3d40*/  @P0 BRA `(.L_x_77) ;  /* 0x0000000000580947 */ /* 0x000fea0003800000 */
[----:B------:R-:W-:-:S13]  /*3d50*/  ELECT P0, URZ, PT ;  /* 0x0000000000ff782f */ /* 0x000fda0003800000 */
[----:B------:R-:W-:Y:S05]  /*3d60*/  @!P0 BRA `(.L_x_78) ;  /* 0x0000000000608947 */ /* 0x000fea0003800000 */
[----:B------:R-:W-:Y:S01]  /*3d70*/  UMOV UR4, 0x10 ;  /* 0x0000001000047882 */ /* 0x000fe20000000000 */
[----:B------:R-:W-:Y:S01]  /*3d80*/  HFMA2 R0, -RZ, RZ, 0, 5.9604644775390625e-08 ;  /* 0x00000001ff007431 */ /* 0x000fe200000001ff */
[----:B------:R-:W-:-:S03]  /*3d90*/  MOV R3, 0xffff ;  /* 0x0000ffff00037802 */ /* 0x000fc60000000f00 */
[----:B------:R-:W-:Y:S04]  /*3da0*/  DEPBAR.LE SB1, 0x36 ;  /* 0x00009d800000791a */ /* 0x000fe80000000000 */
[----:B------:R-:W1:Y:S02]  /*3db0*/  UTCATOMSWS.FIND_AND_SET.ALIGN UP0, UR4, UR4 ;  /* 0x00000004000475e3 */ /* 0x000e640008000800 */
[----:B-1----:R-:W-:Y:S01]  /*3dc0*/  MOV R4, UR4 ;  /* 0x0000000400047c02 */ /* 0x002fe20008000f00 */
[----:B------:R-:W-:Y:S06]  /*3dd0*/  BRA.U UP0, `(.L_x_79) ;  /* 0x0000000100187547 */ /* 0x000fec000b800000 */
.L_x_80:
[----:B------:R-:W-:Y:S05]  /*3de0*/  NANOSLEEP 0x64 ;  /* 0x000000640000795d */ /* 0x000fea0003800000 */
[----:B------:R-:W-:-:S05]  /*3df0*/  UMOV UR4, 0x10 ;  /* 0x0000001000047882 */ /* 0x000fca0000000000 */
[----:B------:R-:W-:Y:S04]  /*3e00*/  DEPBAR.LE SB1, 0x36 ;  /* 0x00009d800000791a */ /* 0x000fe80000000000 */
[----:B------:R-:W1:Y:S02]  /*3e10*/  UTCATOMSWS.FIND_AND_SET.ALIGN UP0, UR4, UR4 ;  /* 0x00000004000475e3 */ /* 0x000e640008000800 */
[----:B-1----:R-:W-:Y:S01]  /*3e20*/  MOV R4, UR4 ;  /* 0x0000000400047c02 */ /* 0x002fe20008000f00 */
[----:B------:R-:W-:Y:S05]  /*3e30*/  BRA.U !UP0, `(.L_x_80) ;  /* 0xfffffffd08e87547 */ /* 0x000fea000b83ffff */
.L_x_79:
[-C--:B------:R-:W-:Y:S02]  /*3e40*/  SHF.L.U32 R3, R3, R4.reuse, RZ ;  /* 0x0000000403037219 */ /* 0x080fe400000006ff */
[----:B------:R-:W-:Y:S01]  /*3e50*/  SHF.L.U32 R0, R0, R4, RZ ;  /* 0x0000000400007219 */ /* 0x000fe200000006ff */
[----:B------:R-:W-:Y:S02]  /*3e60*/  IMAD.SHL.U32 R4, R4, 0x20, RZ ;  /* 0x0000002004047824 */ /* 0x000fe400078e00ff */
[----:B------:R1:W-:Y:S04]  /*3e70*/  ATOMS.OR RZ, [UR5+0x14], R3 ;  /* 0x00001403ffff798c */ /* 0x0003e8000b000005 */
[----:B------:R1:W-:Y:S04]  /*3e80*/  ATOMS.OR RZ, [UR5+0x18], R0 ;  /* 0x00001800ffff798c */ /* 0x0003e8000b000005 */
[----:B------:R1:W-:Y:S01]  /*3e90*/  STS [UR6+0x260], R4 ;  /* 0x00026004ff007988 */ /* 0x0003e20008000806 */
[----:B------:R-:W-:Y:S05]  /*3ea0*/  BRA `(.L_x_78) ;  /* 0x0000000000107947 */ /* 0x000fea0003800000 */
.L_x_77:
[----:B------:R-:W-:Y:S02]  /*3eb0*/  MOV R0, 0xffffffff ;  /* 0xffffffff00007802 */ /* 0x000fe40000000f00 */
[----:B------:R-:W-:-:S03]  /*3ec0*/  MOV R4, 0x3ef0 ;  /* 0x00003ef000047802 */ /* 0x000fc60000000f00 */
[----:B------:R1:W-:Y:S04]  /*3ed0*/  STS [UR6+0x260], R0 ;  /* 0x00026000ff007988 */ /* 0x0003e80008000806 */
[----:B-1---5:R-:W-:Y:S05]  /*3ee0*/  CALL.REL.NOINC `($__internal_1_$__cuda_sm10x_tcgen05_guardrail_trap_phase_invalid_during_alloc) ;  /* 0x0000006800007944 */ /* 0x022fea0003c00000 */
.L_x_78:
[----:B------:R-:W-:Y:S05]  /*3ef0*/  WARPSYNC.ALL ;  /* 0x0000000000007948 */ /* 0x000fea0003800000 */
[----:B------:R-:W2:Y:S01]  /*3f00*/  S2UR UR4, SR_CgaCtaId ;  /* 0x00000000000479c3 */ /* 0x000ea20000008800 */
[----:B------:R-:W-:Y:S01]  /*3f10*/  UMOV UR13, 0x400 ;  /* 0x00000400000d7882 */ /* 0x000fe20000000000 */
[----:B------:R-:W-:-:S06]  /*3f20*/  NOP ;  /* 0x0000000000007918 */ /* 0x000fcc0000000000 */
[----:B------:R-:W-:Y:S06]  /*3f30*/  BAR.ARV 0x6, 0xa0 ;  /* 0x0182800000007b1d */ /* 0x000fec0000002000 */
[----:B------:R-:W3:Y:S01]  /*3f40*/  LDCU UR5, c[0x0][0x38c] ;  /* 0x00007180ff0577ac */ /* 0x000ee20008000800 */
[----:B------:R-:W-:Y:S01]  /*3f50*/  LOP3.LUT R2, R2, 0xffff, RZ, 0xc0, !PT ;  /* 0x0000ffff02027812 */ /* 0x000fe200078ec0ff */
[----:B------:R-:W-:Y:S01]  /*3f60*/  IMAD.MOV.U32 R11, RZ, RZ, 0x1 ;  /* 0x00000001ff0b7424 */ /* 0x000fe200078e00ff */
[----:B------:R-:W-:Y:S01]  /*3f70*/  CS2R R8, SRZ ;  /* 0x0000000000087805 */ /* 0x000fe2000001ff00 */
[----:B------:R-:W4:Y:S01]  /*3f80*/  LDCU UR8, c[0x0][0x38c] ;  /* 0x00007180ff0877ac */ /* 0x000f220008000800 */
[----:B------:R-:W-:Y:S01]  /*3f90*/  R2UR UR15, R2 ;  /* 0x00000000020f72ca */ /* 0x000fe200000e0000 */
[----:B------:R-:W-:Y:S01]  /*3fa0*/  IMAD.MOV.U32 R10, RZ, RZ, RZ ;  /* 0x000000ffff0a7224 */ /* 0x000fe200078e00ff */
[----:B------:R-:W-:Y:S01]  /*3fb0*/  UMOV UR19, URZ ;  /* 0x000000ff00137c82 */ /* 0x000fe20008000000 */
[----:B------:R-:W-:Y:S01]  /*3fc0*/  UMOV UR10, URZ ;  /* 0x000000ff000a7c82 */ /* 0x000fe20008000000 */
[----:B--2---:R-:W-:Y:S01]  /*3fd0*/  ULEA UR13, UR4, UR13, 0x18 ;  /* 0x0000000d040d7291 */ /* 0x004fe2000f8ec0ff */
[----:B------:R-:W-:Y:S01]  /*3fe0*/  UMOV UR20, 0x0 ;  /* 0x0000000000147882 */ /* 0x000fe20000000000 */
[----:B------:R-:W-:-:S02]  /*3ff0*/  UMOV UR21, 0x8200490 ;  /* 0x0820049000157882 */ /* 0x000fc40000000000 */
[----:B------:R-:W-:Y:S02]  /*4000*/  UIADD3 UR6, UPT, UPT, UR13, 0x8600, URZ ;  /* 0x000086000d067890 */ /* 0x000fe4000fffe0ff */
[----:B------:R-:W-:Y:S02]  /*4010*/  UIADD3 UR7, UPT, UPT, UR13, 0x20600, URZ ;  /* 0x000206000d077890 */ /* 0x000fe4000fffe0ff */
[----:B---3--:R-:W-:Y:S01]  /*4020*/  UIADD3 UR5, UPT, UPT, UR5, 0x1f, URZ ;  /* 0x0000001f05057890 */ /* 0x008fe2000fffe0ff */
[----:B-1----:R-:W1:Y:S01]  /*4030*/  LDS R0, [UR13+0x260] ;  /* 0x0002600dff007984 */ /* 0x002e620008000800 */
[----:B------:R-:W-:Y:S02]  /*4040*/  USHF.R.U32.HI UR6, URZ, 0x4, UR6 ;  /* 0x00000004ff067899 */ /* 0x000fe40008011606 */
[----:B------:R-:W-:Y:S02]  /*4050*/  USHF.R.S32.HI UR4, URZ, 0x1f, UR5 ;  /* 0x0000001fff047899 */ /* 0x000fe40008011405 */
[----:B------:R-:W-:-:S02]  /*4060*/  ULOP3.LUT UR6, UR6, 0x3fff, URZ, 0xc0, !UPT ;  /* 0x00003fff06067892 */ /* 0x000fc4000f8ec0ff */
[----:B------:R-:W-:Y:S02]  /*4070*/  ULEA.HI UR4, UR4, UR5, URZ, 0x5 ;  /* 0x0000000504047291 */ /* 0x000fe4000f8f28ff */
[----:B------:R-:W-:Y:S02]  /*4080*/  USHF.R.U32.HI UR5, URZ, 0x4, UR7 ;  /* 0x00000004ff057899 */ /* 0x000fe40008011607 */
[----:B------:R-:W-:Y:S02]  /*4090*/  USHF.R.S32.HI UR22, URZ, 0x5, UR4 ;  /* 0x00000005ff167899 */ /* 0x000fe40008011404 */
[----:B------:R-:W-:Y:S02]  /*40a0*/  ULOP3.LUT UR5, UR5, 0x3fff, URZ, 0xc0, !UPT ;  /* 0x00003fff05057892 */ /* 0x000fe4000f8ec0ff */
[----:B------:R-:W-:Y:S02]  /*40b0*/  UISETP.LT.AND UP0, UPT, UR22, 0x1, UPT ;  /* 0x000000011600788c */ /* 0x000fe4000bf01270 */
[----:B------:R-:W-:-:S02]  /*40c0*/  ULOP3.LUT UR16, UR6, 0x10000, URZ, 0xfc, !UPT ;  /* 0x0001000006107892 */ /* 0x000fc4000f8efcff */
[----:B------:R-:W-:Y:S02]  /*40d0*/  USEL UR23, UR22, 0x1, !UP0 ;  /* 0x0000000116177887 */ /* 0x000fe4000c000000 */
[----:B------:R-:W-:Y:S02]  /*40e0*/  ULOP3.LUT UR17, UR5, 0x10000, URZ, 0xfc, !UPT ;  /* 0x0001000005117892 */ /* 0x000fe4000f8efcff */
[----:B------:R-:W-:Y:S02]  /*40f0*/  UIADD3 UR23, UPT, UPT, -UR23, URZ, URZ ;  /* 0x000000ff17177290 */ /* 0x000fe4000fffe1ff */
[----:B----4-:R-:W-:Y:S01]  /*4100*/  UISETP.GE.AND UP4, UPT, UR8, 0x1, UPT ;  /* 0x000000010800788c */ /* 0x010fe2000bf86270 */
[----:B-1----:R-:W-:-:S15]  /*4110*/  R2UR UR24, R0 ;  /* 0x00000000001872ca */ /* 0x002fde00000e0000 */
.L_x_87:
[----:B------:R-:W-:Y:S02]  /*4120*/  LEA R0, R10, UR13, 0x3 ;  /* 0x0000000d0a007c11 */ /* 0x000fe4000f8e18ff */
[----:B------:R-:W-:Y:S02]  /*4130*/  SHF.L.U32 R5, R9, 0x1f, RZ ;  /* 0x0000001f09057819 */ /* 0x000fe400000006ff */
[----:B------:R-:W-:Y:S01]  /*4140*/  PLOP3.LUT P0, PT, PT, PT, UP4, 0x80, 0x8 ;  /* 0x000000000008781c */ /* 0x000fe20003f0f048 */
[----:B------:R-:W-:Y:S01]  /*4150*/  VIADD R3, R0, 0x1c0 ;  /* 0x000001c000037836 */ /* 0x000fe20000000000 */
[----:B-1----:R-:W1:Y:S02]  /*4160*/  SYNCS.PHASECHK.TRANS64.TRYWAIT P1, [R0+URZ+0x1b0], R5 ;  /* 0x0001b005000075a7 */ /* 0x002e6400080211ff */
[----:B-1-3--:R-:W-:Y:S09]  /*4170*/  @!P1 BRA `(.L_x_81) ;  /* 0x0000005c00e89947 */ /* 0x00aff20003800000 */
.L_x_189:
[----:B------:R-:W-:Y:S01]  /*4180*/  LEA R4, R10, UR13, 0x4 ;  /* 0x0000000d0a047c11 */ /* 0x000fe2000f8e20ff */
[----:B------:R-:W-:Y:S01]  /*4190*/  @UP4 ULEA UR4, UR10, UR13, 0x3 ;  /* 0x0000000d0a044291 */ /* 0x000fe2000f8e18ff */
[----:B------:R-:W-:Y:S01]  /*41a0*/  PLOP3.LUT P2, PT, PT, PT, PT, 0x80, 0x8 ;  /* 0x000000000008781c */ /* 0x000fe20003f4f070 */
[----:B------:R-:W-:Y:S01]  /*41b0*/  ULEA UR18, UR19, UR13, 0x3 ;  /* 0x0000000d13127291 */ /* 0x000fe2000f8e18ff */
[----:B------:R-:W-:Y:S02]  /*41c0*/  PRMT R3, RZ, 0x654, R3 ;  /* 0x00000654ff037816 */ /* 0x000fe40000000003 */
[----:B-1----:R-:W1:Y:S01]  /*41d0*/  LDS.128 R4, [R4+0x240] ;  /* 0x0002400004047984 */ /* 0x002e620000000c00 */
[----:B------:R-:W-:Y:S02]  /*41e0*/  @P0 SHF.L.U32 R2, R8, 0x1f, RZ ;  /* 0x0000001f08020819 */ /* 0x000fe400000006ff */
[----:B------:R-:W-:Y:S01]  /*41f0*/  SHF.L.U32 R0, R11, 0x1f, RZ ;  /* 0x0000001f0b007819 */ /* 0x000fe200000006ff */
[----:B------:R-:W-:Y:S01]  /*4200*/  @!PT LDS RZ, [RZ] ;  /* 0x00000000fffff984 */ /* 0x000fe20000000800 */
[----:B------:R-:W-:Y:S01]  /*4210*/  @!PT LDS RZ, [RZ] ;  /* 0x00000000fffff984 */ /* 0x000fe20000000800 */
[----:B------:R-:W-:Y:S01]  /*4220*/  @!PT LDS RZ, [RZ] ;  /* 0x00000000fffff984 */ /* 0x000fe20000000800 */
[----:B------:R-:W-:Y:S01]  /*4230*/  @!PT LDS RZ, [RZ] ;  /* 0x00000000fffff984 */ /* 0x000fe20000000800 */
[----:B------:R2:W-:Y:S06]  /*4240*/  MEMBAR.ALL.CTA ;  /* 0x0000000000007992 */ /* 0x0005ec0000008000 */
[----:B--2---:R-:W2:Y:S02]  /*4250*/  FENCE.VIEW.ASYNC.S ;  /* 0x00000000000073c6 */ /* 0x004ea40000000000 */
[----:B--2---:R2:W-:Y:S01]  /*4260*/  SYNCS.ARRIVE.TRANS64.RED.A1T0 RZ, [R3+URZ], RZ ;  /* 0x000000ff03ff79a7 */ /* 0x0045e200081004ff */
[----:B------:R2:W3:Y:S01]  /*4270*/  @P0 SYNCS.PHASECHK.TRANS64.TRYWAIT P2, [UR4], R2 ;  /* 0x00000002ff0005a7 */ /* 0x0004e20008041104 */
[----:B-1----:R-:W-:Y:S01]  /*4280*/  LOP3.LUT P1, RZ, R6, 0x1, RZ, 0xc0, !PT ;  /* 0x0000000106ff7812 */ /* 0x002fe2000782c0ff */
[----:B------:R-:W1:Y:S02]  /*4290*/  SYNCS.PHASECHK.TRANS64.TRYWAIT P0, [UR18+0x1f0], R0 ;  /* 0x0001f000ff0075a7 */ /* 0x000e640008001112 */
[----:B-123--:R-:W-:Y:S10]  /*42a0*/  @!P0 BRA `(.L_x_82) ;  /* 0x0000005c00b08947 */ /* 0x00eff40003800000 */
.L_x_191:
[----:B------:R-:W-:Y:S01]  /*42b0*/  IADD3 R10, PT, PT, R10, 0x1, RZ ;  /* 0x000000010a0a7810 */ /* 0x000fe20007ffe0ff */
[----:B------:R-:W-:Y:S06]  /*42c0*/  BRA.U !UP4, `(.L_x_83) ;  /* 0x000000010c887547 */ /* 0x000fec000b800000 */
[----:B------:R-:W-:Y:S02]  /*42d0*/  ULEA UR14, UR19, UR24, 0x7 ;  /* 0x00000018130e7291 */ /* 0x000fe4000f8e38ff */
[----:B------:R-:W-:Y:S01]  /*42e0*/  UPLOP3.LUT UP2, UPT, UPT, UPT, UPT, 0x40, 0x4 ;  /* 0x000000000004789c */ /* 0x000fe20003f4e870 */
[----:B------:R-:W-:Y:S01]  /*42f0*/  UMOV UR12, UR23 ;  /* 0x00000017000c7c82 */ /* 0x000fe20008000000 */
[----:B------:R-:W-:Y:S01]  /*4300*/  UMOV UR11, UR22 ;  /* 0x00000016000b7c82 */ /* 0x000fe20008000000 */
[----:B------:R-:W-:-:S08]  /*4310*/  UMOV UR5, UR10 ;  /* 0x0000000a00057c82 */ /* 0x000fd00008000000 */
.L_x_86:
[----:B------:R-:W-:Y:S02]  /*4320*/  UIADD3 UR12, UPT, UPT, UR12, 0x1, URZ ;  /* 0x000000010c0c7890 */ /* 0x000fe4000fffe0ff */
[----:B--2---:R-:W-:Y:S02]  /*4330*/  ULEA UR6, UR5, UR13, 0x3 ;  /* 0x0000000d05067291 */ /* 0x004fe4000f8e18ff */
[----:B------:R-:W-:Y:S01]  /*4340*/  UISETP.NE.AND UP3, UPT, UR12, URZ, UPT ;  /* 0x000000ff0c00728c */ /* 0x000fe2000bf65270 */
[----:B---3--:R-:W-:Y:S10]  /*4350*/  @P2 BRA `(.L_x_84) ;  /* 0x00000000000c2947 */ /* 0x008ff40003800000 */
[----:B-1----:R-:W-:Y:S04]  /*4360*/  SHF.L.U32 R3, R8, 0x1f, RZ ;  /* 0x0000001f08037819 */ /* 0x002fe800000006ff */
[----:B------:R-:W1:Y:S02]  /*4370*/  SYNCS.PHASECHK.TRANS64.TRYWAIT P0, [UR6], R3 ;  /* 0x00000003ff0075a7 */ /* 0x000e640008001106 */
[----:B-1----:R-:W-:Y:S05]  /*4380*/  @!P0 BRA `(.L_x_85) ;  /* 0x0000005c00908947 */ /* 0x002fea0003800000 */
.L_x_84:
[----:B------:R-:W-:Y:S01]  /*4390*/  UISETP.NE.AND UP0, UPT, UR11, 0x1, UPT ;  /* 0x000000010b00788c */ /* 0x000fe2000bf05270 */
[----:B------:R-:W-:Y:S01]  /*43a0*/  PLOP3.LUT P2, PT, PT, PT, PT, 0x80, 0x8 ;  /* 0x000000000008781c */ /* 0x000fe20003f4f070 */
[----:B------:R-:W-:Y:S02]  /*43b0*/  UIADD3 UR4, UPT, UPT, UR5, 0x1, URZ ;  /* 0x0000000105047890 */ /* 0x000fe4000fffe0ff */
[----:B------:R-:W-:Y:S02]  /*43c0*/  ULEA UR8, UR5, UR17, 0x8 ;  /* 0x0000001105087291 */ /* 0x000fe4000f8e40ff */
[----:B------:R-:W-:Y:S01]  /*43d0*/  UISETP.NE.AND UP1, UPT, UR4, 0x18, UPT ;  /* 0x000000180400788c */ /* 0x000fe2000bf25270 */
[----:B------:R-:W-:Y:S01]  /*43e0*/  PLOP3.LUT P0, PT, PT, PT, UP0, 0x80, 0x8 ;  /* 0x000000000008781c */ /* 0x000fe20003f0f008 */
[----:B------:R-:W-:Y:S02]  /*43f0*/  UIADD3 UR11, UPT, UPT, UR11, -0x1, URZ ;  /* 0xffffffff0b0b7890 */ /* 0x000fe4000fffe0ff */
[----:B------:R-:W-:Y:S02]  /*4400*/  USEL UR7, URZ, 0x1, UP1 ;  /* 0x00000001ff077887 */ /* 0x000fe40008800000 */
[----:B------:R-:W-:Y:S01]  /*4410*/  USEL UR10, UR4, URZ, UP1 ;  /* 0x000000ff040a7287 */ /* 0x000fe20008800000 */
[----:B------:R-:W-:Y:S03]  /*4420*/  UMOV UR9, 0xc0004010 ;  /* 0xc000401000097882 */ /* 0x000fe60000000000 */
[----:B------:R-:W-:Y:S01]  /*4430*/  @UP0 ULEA UR4, UR10, UR13, 0x3 ;  /* 0x0000000d0a040291 */ /* 0x000fe2000f8e18ff */
[----:B------:R-:W-:Y:S01]  /*4440*/  LOP3.LUT R8, R8, UR7, RZ, 0x3c, !PT ;  /* 0x0000000708087c12 */ /* 0x000fe2000f8e3cff */
[----:B------:R-:W-:Y:S03]  /*4450*/  UMOV UR7, 0xc0004010 ;  /* 0xc000401000077882 */ /* 0x000fe60000000000 */
[----:B-1----:R-:W-:Y:S04]  /*4460*/  @P0 SHF.L.U32 R0, R8, 0x1f, RZ ;  /* 0x0000001f08000819 */ /* 0x002fe800000006ff */
[----:B------:R2:W3:Y:S01]  /*4470*/  @P0 SYNCS.PHASECHK.TRANS64.TRYWAIT P2, [UR4], R0 ;  /* 0x00000000ff0005a7 */ /* 0x0004e20008041104 */
[----:B------:R-:W-:Y:S02]  /*4480*/  UIADD3 UR4, UPT, UPT, UR6, 0xc0, URZ ;  /* 0x000000c006047890 */ /* 0x000fe4000fffe0ff */
[----:B------:R-:W-:Y:S03]  /*4490*/  ULEA UR6, UR5, UR16, 0x8 ;  /* 0x0000001005067291 */ /* 0x000fe6000f8e40ff */
[----:B------:R-:W-:Y:S06]  /*44a0*/  UMOV UR5, UR10 ;  /* 0x0000000a00057c82 */ /* 0x000fec0008000000 */
[----:B------:R2:W-:Y:S01]  /*44b0*/  UTCQMMA gdesc[UR6], gdesc[UR8], tmem[UR14], tmem[UR20], idesc[UR21], UP2 ;  /* 0x00ff1408060075ea */ /* 0x0005e2000900030e */
[----:B------:R-:W-:Y:S01]  /*44c0*/  UPLOP3.LUT UP2, UPT, UPT, UPT, UPT, 0x80, 0x8 ;  /* 0x000000000008789c */ /* 0x000fe20003f4f070 */
[----:B------:R2:W-:Y:S01]  /*44d0*/  UTCBAR.MULTICAST [UR4], URZ, UR15 ;  /* 0x000000ff040073e9 */ /* 0x0005e2000800080f */
[----:B------:R-:W-:Y:S09]  /*44e0*/  BRA.U UP3, `(.L_x_86) ;  /* 0xfffffffd038c7547 */ /* 0x000ff2000b83ffff */
.L_x_83:
[----:B--2---:R-:W-:Y:S01]  /*44f0*/  UIADD3 UR4, UPT, UPT, UR19, 0x1, URZ ;  /* 0x0000000113047890 */ /* 0x004fe2000fffe0ff */
[C---:B------:R-:W-:Y:S01]  /*4500*/  ISETP.NE.AND P0, PT, R10.reuse, 0x2, PT ;  /* 0x000000020a00780c */ /* 0x040fe20003f05270 */
[----:B------:R-:W-:Y:S02]  /*4510*/  UIADD3 UR5, UPT, UPT, UR18, 0x1d0, URZ ;  /* 0x000001d012057890 */ /* 0x000fe4000fffe0ff */
[----:B------:R-:W-:Y:S01]  /*4520*/  UISETP.NE.AND UP0, UPT, UR4, 0x4, UPT ;  /* 0x000000040400788c */ /* 0x000fe2000bf05270 */
[----:B-1----:R-:W-:Y:S02]  /*4530*/  SEL R0, RZ, 0x1, P0 ;  /* 0x00000001ff007807 */ /* 0x002fe40000000000 */
[----:B------:R-:W-:Y:S01]  /*4540*/  SEL R10, R10, RZ, P0 ;  /* 0x000000ff0a0a7207 */ /* 0x000fe20000000000 */
[----:B------:R-:W-:Y:S01]  /*4550*/  USEL UR6, URZ, 0x1, UP0 ;  /* 0x00000001ff067887 */ /* 0x000fe20008000000 */
[----:B------:R-:W-:Y:S01]  /*4560*/  LOP3.LUT R9, R9, R0, RZ, 0x3c, !PT ;  /* 0x0000000009097212 */ /* 0x000fe200078e3cff */
[----:B------:R-:W-:Y:S01]  /*4570*/  USEL UR19, UR4, URZ, UP0 ;  /* 0x000000ff04137287 */ /* 0x000fe20008000000 */
[----:B------:R1:W-:Y:S03]  /*4580*/  UTCBAR [UR5], URZ ;  /* 0x000000ff050073e9 */ /* 0x0003e600080000ff */
[----:B------:R-:W-:Y:S01]  /*4590*/  LOP3.LUT R11, R11, UR6, RZ, 0x3c, !PT ;  /* 0x000000060b0b7c12 */ /* 0x000fe2000f8e3cff */
[----:B------:R-:W-:Y:S07]  /*45a0*/  @P1 BRA `(.L_x_87) ;  /* 0xfffffff800dc1947 */ /* 0x000fee000383ffff */
[----:B------:R-:W2:Y:S01]  /*45b0*/  S2UR UR8, SR_CgaCtaId ;  /* 0x00000000000879c3 */ /* 0x000ea20000008800 */
[----:B------:R-:W-:Y:S01]  /*45c0*/  ELECT P0, URZ, PT ;  /* 0x0000000000ff782f */ /* 0x000fe20003800000 */
[----:B------:R-:W-:Y:S01]  /*45d0*/  IMAD.MOV.U32 R0, RZ, RZ, 0x1 ;  /* 0x00000001ff007424 */ /* 0x000fe200078e00ff */
[----:B------:R-:W-:Y:S01]  /*45e0*/  UIADD3 UR13, UPT, UPT, UR13, 0x1f0, URZ ;  /* 0x000001f00d0d7890 */ /* 0x000fe2000fffe0ff */
[----:B------:R-:W-:Y:S01]  /*45f0*/  SHF.L.U32 R3, R11, 0x1f, RZ ;  /* 0x0000001f0b037819 */ /* 0x000fe200000006ff */
[----:B------:R-:W-:-:S03]  /*4600*/  UMOV UR4, 0x40 ;  /* 0x0000004000047882 */ /* 0x000fc60000000000 */
[----:B------:R-:W-:Y:S01]  /*4610*/  UVIRTCOUNT.DEALLOC.SMPOOL 0x80 ;  /* 0x000000800000784c */ /* 0x000fe20000000000 */
[----:B--2---:R-:W-:Y:S02]  /*4620*/  ULEA UR8, UR8, UR4, 0x18 ;  /* 0x0000000408087291 */ /* 0x004fe4000f8ec0ff */
[----:B------:R-:W-:-:S07]  /*4630*/  ULEA UR4, UR19, UR13, 0x3 ;  /* 0x0000000d13047291 */ /* 0x000fce000f8e18ff */
[----:B------:R2:W-:Y:S02]  /*4640*/  @P0 STS.U8 [UR8+0x1c], R0 ;  /* 0x00001c00ff000988 */ /* 0x0005e40008000008 */
[----:B------:R-:W4:Y:S02]  /*4650*/  SYNCS.PHASECHK.TRANS64.TRYWAIT P0, [UR4], R3 ;  /* 0x00000003ff0075a7 */ /* 0x000f240008001104 */
[----:B--2-4-:R-:W-:Y:S05]  /*4660*/  @!P0 BRA `(.L_x_88) ;  /* 0x0000005800f08947 */ /* 0x014fea0003800000 */
.L_x_194:
[----:B------:R-:W-:-:S04]  /*4670*/  UIADD3 UR4, UPT, UPT, UR19, 0x1, URZ ;  /* 0x0000000113047890 */ /* 0x000fc8000fffe0ff */
[----:B------:R-:W-:-:S04]  /*4680*/  UISETP.NE.AND UP0, UPT, UR4, 0x4, UPT ;  /* 0x000000040400788c */ /* 0x000fc8000bf05270 */
[----:B------:R-:W-:Y:S02]  /*4690*/  USEL UR6, URZ, 0x1, UP0 ;  /* 0x00000001ff067887 */ /* 0x000fe40008000000 */
[----:B------:R-:W-:-:S04]  /*46a0*/  USEL UR4, UR4, URZ, UP0 ;  /* 0x000000ff04047287 */ /* 0x000fc80008000000 */
[----:B-1----:R-:W-:Y:S01]  /*46b0*/  ULEA UR5, UR4, UR13, 0x3 ;  /* 0x0000000d04057291 */ /* 0x002fe2000f8e18ff */
[----:B------:R-:W-:-:S04]  /*46c0*/  LOP3.LUT R2, R11, UR6, RZ, 0x3c, !PT ;  /* 0x000000060b027c12 */ /* 0x000fc8000f8e3cff */
[----:B--2---:R-:W-:-:S04]  /*46d0*/  SHF.L.U32 R3, R2, 0x1f, RZ ;  /* 0x0000001f02037819 */ /* 0x004fc800000006ff */
[----:B------:R-:W1:Y:S02]  /*46e0*/  SYNCS.PHASECHK.TRANS64.TRYWAIT P0, [UR5], R3 ;  /* 0x00000003ff0075a7 */ /* 0x000e640008001105 */
[----:B-1----:R-:W-:Y:S05]  /*46f0*/  @!P0 BRA `(.L_x_89) ;  /* 0x0000005800e48947 */ /* 0x002fea0003800000 */
.L_x_196:
        /* <DEDUP_REMOVED lines=9> */
.L_x_198:
[----:B------:R-:W-:-:S04]  /*4790*/  UIADD3 UR4, UPT, UPT, UR4, 0x1, URZ ;  /* 0x0000000104047890 */ /* 0x000fc8000fffe0ff */
[----:B------:R-:W-:-:S04]  /*47a0*/  UISETP.NE.AND UP0, UPT, UR4, 0x4, UPT ;  /* 0x000000040400788c */ /* 0x000fc8000bf05270 */
[----:B------:R-:W-:Y:S02]  /*47b0*/  USEL UR5, URZ, 0x1, UP0 ;  /* 0x00000001ff057887 */ /* 0x000fe40008000000 */
[----:B------:R-:W-:-:S04]  /*47c0*/  USEL UR4, UR4, URZ, UP0 ;  /* 0x000000ff04047287 */ /* 0x000fc80008000000 */
[----:B------:R-:W-:Y:S01]  /*47d0*/  ULEA UR4, UR4, UR13, 0x3 ;  /* 0x0000000d04047291 */ /* 0x000fe2000f8e18ff */
[----:B-1----:R-:W-:-:S04]  /*47e0*/  LOP3.LUT R3, R2, UR5, RZ, 0x3c, !PT ;  /* 0x0000000502037c12 */ /* 0x002fc8000f8e3cff */
[----:B------:R-:W-:-:S04]  /*47f0*/  SHF.L.U32 R3, R3, 0x1f, RZ ;  /* 0x0000001f03037819 */ /* 0x000fc800000006ff */
[----:B------:R-:W1:Y:S02]  /*4800*/  SYNCS.PHASECHK.TRANS64.TRYWAIT P0, [UR4], R3 ;  /* 0x00000003ff0075a7 */ /* 0x000e640008001104 */
[----:B-1----:R-:W-:Y:S05]  /*4810*/  @!P0 BRA `(.L_x_91) ;  /* 0x0000005800cc8947 */ /* 0x002fea0003800000 */
.L_x_200:
[----:B------:R-:W-:Y:S01]  /*4820*/  NOP ;  /* 0x0000000000007918 */ /* 0x000fe20000000000 */
[----:B-1----:R-:W1:Y:S01]  /*4830*/  LDS R0, [UR8+0x14] ;  /* 0x00001408ff007984 */ /* 0x002e620008000800 */
[----:B------:R-:W-:Y:S01]  /*4840*/  ULOP3.LUT UR4, UR24, 0xffff, URZ, 0xc0, !UPT ;  /* 0x0000ffff18047892 */ /* 0x000fe2000f8ec0ff */
[----:B------:R-:W-:Y:S01]  /*4850*/  UMOV UR5, 0xffff ;  /* 0x0000ffff00057882 */ /* 0x000fe20000000000 */
[----:B------:R-:W-:Y:S02]  /*4860*/  UMOV UR6, 0x1 ;  /* 0x0000000100067882 */ /* 0x000fe40000000000 */
[----:B------:R-:W-:-:S04]  /*4870*/  USHF.R.U32.HI UR4, URZ, 0x5, UR4 ;  /* 0x00000005ff047899 */ /* 0x000fc80008011604 */
[----:B------:R-:W-:Y:S02]  /*4880*/  USHF.L.U32 UR5, UR5, UR4, URZ ;  /* 0x0000000405057299 */ /* 0x000fe400080006ff */
[----:B------:R-:W-:-:S04]  /*4890*/  USHF.L.U32 UR4, UR6, UR4, URZ ;  /* 0x0000000406047299 */ /* 0x000fc800080006ff */
[----:B-1----:R-:W-:-:S04]  /*48a0*/  LOP3.LUT R0, R0, UR5, RZ, 0xc0, !PT ;  /* 0x0000000500007c12 */ /* 0x002fc8000f8ec0ff */
[----:B------:R-:W-:-:S13]  /*48b0*/  ISETP.NE.AND P0, PT, R0, UR5, PT ;  /* 0x0000000500007c0c */ /* 0x000fda000bf05270 */
[----:B------:R-:W-:Y:S05]  /*48c0*/  @P0 BRA `(.L_x_92) ;  /* 0x0000000000580947 */ /* 0x000fea0003800000 */
[----:B------:R-:W1:Y:S02]  /*48d0*/  LDS R0, [UR8+0x18] ;  /* 0x00001808ff007984 */ /* 0x000e640008000800 */
[----:B-1----:R-:W-:-:S04]  /*48e0*/  LOP3.LUT R0, R0, UR4, RZ, 0xc0, !PT ;  /* 0x0000000400007c12 */ /* 0x002fc8000f8ec0ff */
[----:B------:R-:W-:-:S13]  /*48f0*/  ISETP.NE.AND P0, PT, R0, UR4, PT ;  /* 0x0000000400007c0c */ /* 0x000fda000bf05270 */
[----:B------:R-:W-:Y:S05]  /*4900*/  @P0 BRA `(.L_x_93) ;  /* 0x00000000003c0947 */ /* 0x000fea0003800000 */
[----:B------:R-:W1:Y:S01]  /*4910*/  S2R R2, SR_LANEID ;  /* 0x0000000000027919 */ /* 0x000e620000000000 */
[----:B------:R-:W-:Y:S01]  /*4920*/  ULOP3.LUT UR5, URZ, UR5, URZ, 0x33, !UPT ;  /* 0x00000005ff057292 */ /* 0x000fe2000f8e33ff */
[----:B------:R-:W-:Y:S01]  /*4930*/  LOP3.LUT R4, RZ, UR4, RZ, 0x33, !PT ;  /* 0x00000004ff047c12 */ /* 0x000fe2000f8e33ff */
[----:B------:R-:W-:Y:S02]  /*4940*/  VOTEU.ANY UR4, UPT, PT ;  /* 0x0000000000047886 */ /* 0x000fe400038e0100 */
[----:B------:R-:W-:Y:S01]  /*4950*/  UFLO.U32 UR4, UR4 ;  /* 0x00000004000472bd */ /* 0x000fe200080e0000 */
[----:B------:R-:W2:Y:S01]  /*4960*/  REDUX UR6, R4 ;  /* 0x00000000040673c4 */ /* 0x000ea20000000000 */
[----:B------:R-:W-:-:S06]  /*4970*/  IMAD.U32 R0, RZ, RZ, UR5 ;  /* 0x00000005ff007e24 */ /* 0x000fcc000f8e00ff */
[----:B------:R4:W-:Y:S01]  /*4980*/  UTCATOMSWS.AND URZ, UR5 ;  /* 0x0000000500ff79e3 */ /* 0x0009e20008000000 */
[----:B------:R-:W3:Y:S01]  /*4990*/  REDUX UR7, R0 ;  /* 0x00000000000773c4 */ /* 0x000ee20000000000 */
[----:B-1----:R-:W-:Y:S01]  /*49a0*/  ISETP.EQ.U32.AND P0, PT, R2, UR4, PT ;  /* 0x0000000402007c0c */ /* 0x002fe2000bf02070 */
[----:B--2---:R-:W-:Y:S01]  /*49b0*/  IMAD.U32 R2, RZ, RZ, UR6 ;  /* 0x00000006ff027e24 */ /* 0x004fe2000f8e00ff */
[----:B---3--:R-:W-:-:S11]  /*49c0*/  MOV R3, UR7 ;  /* 0x0000000700037c02 */ /* 0x008fd60008000f00 */
[----:B------:R4:W-:Y:S04]  /*49d0*/  @P0 ATOMS.AND RZ, [UR8+0x14], R3 ;  /* 0x00001403ffff098c */ /* 0x0009e8000a800008 */
[----:B------:R4:W-:Y:S01]  /*49e0*/  @P0 ATOMS.AND RZ, [UR8+0x18], R2 ;  /* 0x00001802ffff098c */ /* 0x0009e2000a800008 */
[----:B------:R-:W-:Y:S05]  /*49f0*/  BRA `(.L_x_94) ;  /* 0x0000000000147947 */ /* 0x000fea0003800000 */
.L_x_93:
[----:B------:R-:W-:Y:S02]  /*4a00*/  MOV R2, 0x4a20 ;  /* 0x00004a2000027802 */ /* 0x000fe40000000f00 */
[----:B---3-5:R-:W-:Y:S05]  /*4a10*/  CALL.REL.NOINC `($__internal_0_$__cuda_sm10x_tcgen05_guardrail_trap_col_being_dealloced_not_returned_by_alloc) ;  /* 0x0000005c00287944 */ /* 0x028fea0003c00000 */
[----:B------:R-:W-:Y:S05]  /*4a20*/  BRA `(.L_x_94) ;  /* 0x0000000000087947 */ /* 0x000fea0003800000 */
.L_x_92:
[----:B------:R-:W-:Y:S02]  /*4a30*/  MOV R2, 0x4a50 ;  /* 0x00004a5000027802 */ /* 0x000fe40000000f00 */
[----:B---3-5:R-:W-:Y:S05]  /*4a40*/  CALL.REL.NOINC `($__internal_2_$__cuda_sm10x_tcgen05_guardrail_trap_unallocated_columns_being_dealloced) ;  /* 0x0000005c00347944 */ /* 0x028fea0003c00000 */
.L_x_94:
[----:B------:R-:W-:Y:S01]  /*4a50*/  NOP ;  /* 0x0000000000007918 */ /* 0x000fe20000000000 */
[----:B----4-:R-:W-:Y:S05]  /*4a60*/  EXIT ;  /* 0x000000000000794d */ /* 0x010fea0003800000 */
.L_x_76:
[----:B------:R-:W-:-:S09]  /*4a70*/  UISETP.NE.OR UP0, UPT, UR17, 0x3, !UP3 ;  /* 0x000000031100788c */ /* 0x000fd2000df05670 */
[----:B------:R-:W-:Y:S05]  /*4a80*/  BRA.U UP0, `(.L_x_95) ;  /* 0x0000000d00807547 */ /* 0x000fea000b800000 */
[----:B------:R-:W1:Y:S01]  /*4a90*/  LDCU UR32, c[0x0][0x370] ;  /* 0x00006e00ff2077ac */ /* 0x000e620008000800 */
[----:B------:R-:W2:Y:S01]  /*4aa0*/  LDC.64 R16, c[0x0][0x348] ;  /* 0x0000d200ff107b82 */ /* 0x000ea20000000a00 */
[----:B------:R-:W-:Y:S02]  /*4ab0*/  HFMA2 R13, -RZ, RZ, 0, 0 ;  /* 0x00000000ff0d7431 */ /* 0x000fe400000001ff */
[----:B------:R-:W-:Y:S01]  /*4ac0*/  IMAD.MOV.U32 R15, RZ, RZ, 0x1 ;  /* 0x00000001ff0f7424 */ /* 0x000fe200078e00ff */
[----:B------:R-:W1:Y:S01]  /*4ad0*/  LDCU.128 UR28, c[0x0][0xb10] ;  /* 0x00016200ff1c77ac */ /* 0x000e620008000c00 */
[----:B------:R-:W-:Y:S01]  /*4ae0*/  IMAD.MOV.U32 R14, RZ, RZ, RZ ;  /* 0x000000ffff0e7224 */ /* 0x000fe200078e00ff */
[----:B------:R-:W-:Y:S01]  /*4af0*/  MOV R7, 0x2000 ;  /* 0x0000200000077802 */ /* 0x000fe20000000f00 */
[----:B------:R-:W3:Y:S01]  /*4b00*/  LDCU UR27, c[0x0][0x374] ;  /* 0x00006e80ff1b77ac */ /* 0x000ee20008000800 */
[----:B------:R-:W4:Y:S01]  /*4b10*/  LDC.64 R2, c[0x0][0x888] ;  /* 0x00022200ff027b82 */ /* 0x000f220000000a00 */
[----:B------:R-:W3:Y:S01]  /*4b20*/  LDCU UR15, c[0x0][0xb0c] ;  /* 0x00016180ff0f77ac */ /* 0x000ee20008000800 */
[----:B------:R-:W2:Y:S06]  /*4b30*/  LDCU UR38, c[0x0][0xb20] ;  /* 0x00016400ff2677ac */ /* 0x000eac0008000800 */
[----:B------:R-:W4:Y:S01]  /*4b40*/  LDC.64 R4, c[0x0][0x890] ;  /* 0x00022400ff047b82 */ /* 0x000f220000000a00 */
[----:B------:R-:W2:Y:S01]  /*4b50*/  LDCU UR4, c[0x0][0xb30] ;  /* 0x00016600ff0477ac */ /* 0x000ea20008000800 */
[----:B------:R-:W-:Y:S01]  /*4b60*/  UMOV UR21, 0x400 ;  /* 0x0000040000157882 */ /* 0x000fe20000000000 */
[----:B-1----:R-:W-:-:S02]  /*4b70*/  UIMAD.WIDE.U32 UR6, UR32, UR28, URZ ;  /* 0x0000001c200672a5 */ /* 0x002fc4000f8e00ff */
[----:B---3--:R-:W-:Y:S02]  /*4b80*/  UIMAD.WIDE.U32 UR8, UR27, UR31, URZ ;  /* 0x0000001f1b0872a5 */ /* 0x008fe4000f8e00ff */
[----:B------:R-:W-:Y:S02]  /*4b90*/  ULEA UR21, UR45, UR21, 0x18 ;  /* 0x000000152d157291 */ /* 0x000fe4000f8ec0ff */
[----:B------:R-:W-:Y:S02]  /*4ba0*/  UPLOP3.LUT UP3, UPT, UPT, UPT, UPT, 0x40, 0x4 ;  /* 0x000000000004789c */ /* 0x000fe40003f6e870 */
[----:B------:R-:W-:Y:S01]  /*4bb0*/  UIADD3 UR33, UPT, UPT, UR21, 0x188, URZ ;  /* 0x0000018815217890 */ /* 0x000fe2000fffe0ff */
[----:B------:R-:W-:Y:S01]  /*4bc0*/  UMOV UR6, UR7 ;  /* 0x0000000700067c82 */ /* 0x000fe20008000000 */
[----:B------:R-:W-:Y:S01]  /*4bd0*/  UMOV UR34, UR9 ;  /* 0x0000000900227c82 */ /* 0x000fe20008000000 */
[----:B------:R-:W-:Y:S02]  /*4be0*/  UISETP.GE.AND UP0, UPT, UR42, 0x1, UPT ;  /* 0x000000012a00788c */ /* 0x000fe4000bf06270 */
[----:B------:R-:W-:Y:S01]  /*4bf0*/  UISETP.NE.AND UP4, UPT, UR42, 0x1, UPT ;  /* 0x000000012a00788c */ /* 0x000fe2000bf85270 */
[----:B------:R-:W1:Y:S01]  /*4c00*/  LDCU.64 UR22, c[0x0][0xb28] ;  /* 0x00016500ff1677ac */ /* 0x000e620008000a00 */
[----:B------:R-:W-:-:S02]  /*4c10*/  UISETP.NE.AND UP6, UPT, UR15, 0x1, UPT ;  /* 0x000000010f00788c */ /* 0x000fc4000bfc5270 */
[----:B------:R-:W-:Y:S02]  /*4c20*/  UISETP.NE.AND UP5, UPT, UR30, 0x1, UPT ;  /* 0x000000011e00788c */ /* 0x000fe4000bfa5270 */
[----:B------:R-:W-:Y:S02]  /*4c30*/  UIADD3 UR17, UPT, UPT, UR21, 0x180, URZ ;  /* 0x0000018015117890 */ /* 0x000fe4000fffe0ff */
[----:B------:R-:W-:Y:S02]  /*4c40*/  UPRMT UR33, UR45, 0x654, UR33 ;  /* 0x000006542d217896 */ /* 0x000fe40008000021 */
[----:B------:R-:W-:Y:S02]  /*4c50*/  USHF.R.U32.HI UR35, URZ, UR29, UR6 ;  /* 0x0000001dff237299 */ /* 0x000fe40008011606 */
[----:B--2---:R-:W-:Y:S02]  /*4c60*/  USHF.R.U32.HI UR34, URZ, UR38, UR34 ;  /* 0x00000026ff227299 */ /* 0x004fe40008011622 */
[----:B------:R-:W-:-:S11]  /*4c70*/  UISETP.NE.AND UP2, UPT, UR4, 0x1, UPT ;  /* 0x000000010400788c */ /* 0x000fd6000bf45270 */
.L_x_104:
[C---:B------:R-:W-:Y:S02]  /*4c80*/  LEA R12, R14.reuse, UR21, 0x3 ;  /* 0x000000150e0c7c11 */ /* 0x040fe4000f8e18ff */
[----:B------:R-:W-:Y:S02]  /*4c90*/  SHF.L.U32 R9, R13, 0x1f, RZ ;  /* 0x0000001f0d097819 */ /* 0x000fe400000006ff */
[----:B------:R-:W-:Y:S02]  /*4ca0*/  LEA R10, R14, UR21, 0x4 ;  /* 0x000000150e0a7c11 */ /* 0x000fe4000f8e20ff */
[----:B--2---:R-:W2:Y:S02]  /*4cb0*/  SYNCS.PHASECHK.TRANS64.TRYWAIT P0, [R12+URZ+0x1b0], R9 ;  /* 0x0001b0090c0075a7 */ /* 0x004ea400080011ff */
[----:B--2---:R-:W-:Y:S05]  /*4cc0*/  @!P0 BRA `(.L_x_96) ;  /* 0x0000005400b88947 */ /* 0x004fea0003800000 */
.L_x_201:
[----:B--2---:R-:W2:Y:S01]  /*4cd0*/  LDS.128 R8, [R10+0x240] ;  /* 0x000240000a087984 */ /* 0x004ea20000000c00 */
[----:B------:R-:W-:Y:S01]  /*4ce0*/  UISETP.GE.AND UP0, UPT, UR42, 0x1, UPT ;  /* 0x000000012a00788c */ /* 0x000fe2000bf06270 */
[----:B------:R-:W-:Y:S01]  /*4cf0*/  @!PT LDS RZ, [RZ] ;  /* 0x00000000fffff984 */ /* 0x000fe20000000800 */
[----:B------:R-:W-:Y:S01]  /*4d00*/  @!PT LDS RZ, [RZ] ;  /* 0x00000000fffff984 */ /* 0x000fe20000000800 */
[----:B------:R-:W-:Y:S01]  /*4d10*/  @!PT LDS RZ, [RZ] ;  /* 0x00000000fffff984 */ /* 0x000fe20000000800 */
[----:B------:R-:W-:Y:S01]  /*4d20*/  @!PT LDS RZ, [RZ] ;  /* 0x00000000fffff984 */ /* 0x000fe20000000800 */
[----:B------:R3:W-:Y:S06]  /*4d30*/  MEMBAR.ALL.CTA ;  /* 0x0000000000007992 */ /* 0x0007ec0000008000 */
[----:B---3--:R-:W3:Y:S01]  /*4d40*/  FENCE.VIEW.ASYNC.S ;  /* 0x00000000000073c6 */ /* 0x008ee20000000000 */
[----:B--2---:R-:W-:Y:S11]  /*4d50*/  LOP3.LUT P0, RZ, R10, 0x1, RZ, 0xc0, !PT ;  /* 0x000000010aff7812 */ /* 0x004ff6000780c0ff */
[----:B------:R-:W-:Y:S02]  /*4d60*/  @!UPT UIADD3 URZ, UPT, UPT, URZ, URZ, URZ ;  /* 0x000000fffffff290 */ /* 0x000fe4000fffe0ff */
[----:B---3--:R-:W-:Y:S01]  /*4d70*/  VOTEU.ANY UP1, P0 ;  /* 0x0000000000ff7886 */ /* 0x008fe20000020100 */
[----:B------:R-:W-:Y:S11]  /*4d80*/  PLOP3.LUT P0, PT, PT, PT, UP1, 0x80, 0x8 ;  /* 0x000000000008781c */ /* 0x000ff60003f0f018 */
[----:B------:R-:W-:Y:S02]  /*4d90*/  @!UPT UIADD3 URZ, UPT, UPT, URZ, URZ, URZ ;  /* 0x000000fffffff290 */ /* 0x000fe4000fffe0ff */
[----:B------:R-:W-:Y:S02]  /*4da0*/  @P0 SHF.R.U32.HI R0, RZ, 0x10, R9 ;  /* 0x00000010ff000819 */ /* 0x000fe40000011609 */
[----:B------:R-:W-:Y:S02]  /*4db0*/  @P0 MOV R6, R8 ;  /* 0x0000000800060202 */ /* 0x000fe40000000f00 */
[----:B------:R-:W-:Y:S01]  /*4dc0*/  @P0 R2UR UR4, R0 ;  /* 0x00000000000402ca */ /* 0x000fe200000e0000 */
[----:B------:R-:W-:Y:S01]  /*4dd0*/  VIADD R0, R12, 0x1c0 ;  /* 0x000001c00c007836 */ /* 0x000fe20000000000 */
[----:B------:R-:W-:Y:S02]  /*4de0*/  @P0 LOP3.LUT R8, R9, 0xffff, RZ, 0xc0, !PT ;  /* 0x0000ffff09080812 */ /* 0x000fe400078ec0ff */
[----:B------:R-:W-:Y:S02]  /*4df0*/  @P0 R2UR UR6, R6 ;  /* 0x00000000060602ca */ /* 0x000fe400000e0000 */
[----:B------:R-:W-:Y:S02]  /*4e00*/  PRMT R0, RZ, 0x654, R0 ;  /* 0x00000654ff007816 */ /* 0x000fe40000000000 */
[----:B------:R-:W-:Y:S02]  /*4e10*/  @P0 R2UR UR5, R8 ;  /* 0x00000000080502ca */ /* 0x000fe400000e0000 */
[----:B------:R2:W-:Y:S03]  /*4e20*/  SYNCS.ARRIVE.TRANS64.RED.A1T0 RZ, [R0+URZ], RZ ;  /* 0x000000ff00ff79a7 */ /* 0x0005e600081004ff */
[----:B------:R-:W-:Y:S04]  /*4e30*/  @UP1 UMOV UR26, UR4 ;  /* 0x00000004001a1c82 */ /* 0x000fe80008000000 */
[----:B------:R-:W-:Y:S04]  /*4e40*/  @UP1 UMOV UR14, UR6 ;  /* 0x00000006000e1c82 */ /* 0x000fe80008000000 */
[----:B------:R-:W-:Y:S01]  /*4e50*/  @UP1 UMOV UR13, UR5 ;  /* 0x00000005000d1c82 */ /* 0x000fe20008000000 */
[----:B------:R-:W-:Y:S05]  /*4e60*/  BRA.U !UP0, `(.L_x_97) ;  /* 0x0000000108a47547 */ /* 0x000fea000b800000 */
[----:B------:R-:W-:Y:S02]  /*4e70*/  UIMAD.WIDE.U32 UR8, UR13, UR31, URZ ;  /* 0x0000001f0d0872a5 */ /* 0x000fe4000f8e00ff */
[----:B------:R-:W-:Y:S02]  /*4e80*/  UIMAD.WIDE.U32 UR10, UR14, UR28, URZ ;  /* 0x0000001c0e0a72a5 */ /* 0x000fe4000f8e00ff */
[----:B------:R-:W-:Y:S02]  /*4e90*/  USEL UR4, UR27, UR34, !UP5 ;  /* 0x000000221b047287 */ /* 0x000fe4000e800000 */
[----:B------:R-:W-:Y:S02]  /*4ea0*/  USEL UR7, UR32, UR35, !UP6 ;  /* 0x0000002320077287 */ /* 0x000fe4000f000000 */
[----:B-1----:R-:W-:Y:S02]  /*4eb0*/  UIMAD.WIDE.U32 UR18, UR4, UR22, URZ ;  /* 0x00000016041272a5 */ /* 0x002fe4000f8e00ff */
[----:B------:R-:W-:Y:S01]  /*4ec0*/  UIMAD.WIDE.U32 UR24, UR7, UR22, URZ ;  /* 0x00000016071872a5 */ /* 0x000fe2000f8e00ff */
[----:B------:R-:W-:Y:S02]  /*4ed0*/  UMOV UR5, UR9 ;  /* 0x0000000900057c82 */ /* 0x000fe40008000000 */
[----:B------:R-:W-:Y:S03]  /*4ee0*/  USHF.R.U32.HI UR6, URZ, UR38, UR5 ;  /* 0x00000026ff067299 */ /* 0x000fe60008011605 */
[----:B------:R-:W-:Y:S01]  /*4ef0*/  UMOV UR5, UR11 ;  /* 0x0000000b00057c82 */ /* 0x000fe20008000000 */
[----:B------:R-:W-:Y:S02]  /*4f00*/  USEL UR6, UR13, UR6, !UP5 ;  /* 0x000000060d067287 */ /* 0x000fe4000e800000 */
[----:B------:R-:W-:Y:S02]  /*4f10*/  USHF.R.U32.HI UR8, URZ, UR29, UR5 ;  /* 0x0000001dff087299 */ /* 0x000fe40008011605 */
[----:B------:R-:W-:Y:S01]  /*4f20*/  UIMAD.WIDE.U32 UR10, UR6, UR22, URZ ;  /* 0x00000016060a72a5 */ /* 0x000fe2000f8e00ff */
[----:B------:R-:W-:Y:S02]  /*4f30*/  UMOV UR5, UR19 ;  /* 0x0000001300057c82 */ /* 0x000fe40008000000 */
[----:B------:R-:W-:Y:S03]  /*4f40*/  @UP4 USHF.R.U32.HI UR4, URZ, UR23, UR5 ;  /* 0x00000017ff044299 */ /* 0x000fe60008011605 */
[----:B------:R-:W-:Y:S01]  /*4f50*/  UMOV UR5, UR25 ;  /* 0x0000001900057c82 */ /* 0x000fe20008000000 */
[----:B------:R-:W-:Y:S02]  /*4f60*/  UIMAD UR4, UR42, UR4, URZ ;  /* 0x000000042a0472a4 */ /* 0x000fe4000f8e02ff */
[----:B------:R-:W-:Y:S02]  /*4f70*/  @UP4 USHF.R.U32.HI UR7, URZ, UR23, UR5 ;  /* 0x00000017ff074299 */ /* 0x000fe40008011605 */
[----:B------:R-:W-:Y:S02]  /*4f80*/  USEL UR5, UR14, UR8, !UP6 ;  /* 0x000000080e057287 */ /* 0x000fe4000f000000 */
[----:B------:R-:W-:Y:S02]  /*4f90*/  UIMAD UR8, UR42, UR7, URZ ;  /* 0x000000072a0872a4 */ /* 0x000fe4000f8e02ff */
[----:B------:R-:W-:Y:S03]  /*4fa0*/  UISETP.GE.AND UP0, UPT, UR6, UR4, UPT ;  /* 0x000000040600728c */ /* 0x000fe6000bf06270 */
[----:B------:R-:W-:Y:S01]  /*4fb0*/  UMOV UR4, UR11 ;  /* 0x0000000b00047c82 */ /* 0x000fe20008000000 */
[----:B------:R-:W-:Y:S02]  /*4fc0*/  UISETP.GE.OR UP0, UPT, UR5, UR8, UP0 ;  /* 0x000000080500728c */ /* 0x000fe40008706670 */
[----:B------:R-:W-:Y:S02]  /*4fd0*/  USHF.R.U32.HI UR4, URZ, UR23, UR4 ;  /* 0x00000017ff047299 */ /* 0x000fe40008011604 */
[----:B------:R-:W-:Y:S02]  /*4fe0*/  UIMAD.WIDE.U32 UR8, UR5, UR22, URZ ;  /* 0x00000016050872a5 */ /* 0x000fe4000f8e00ff */
[----:B------:R-:W-:Y:S04]  /*4ff0*/  USEL UR10, UR6, UR4, !UP4 ;  /* 0x00000004060a7287 */ /* 0x000fe8000e000000 */
[----:B------:R-:W-:Y:S01]  /*5000*/  UIADD3 UR11, UPT, UPT, -UR10, URZ, URZ ;  /* 0x000000ff0a0b7290 */ /* 0x000fe2000fffe1ff */
[----:B------:R-:W-:Y:S02]  /*5010*/  @!UP0 UMOV UR4, UR9 ;  /* 0x0000000900048c82 */ /* 0x000fe40008000000 */
[----:B------:R-:W-:Y:S02]  /*5020*/  @!UP0 USHF.R.U32.HI UR4, URZ, UR23, UR4 ;  /* 0x00000017ff048299 */ /* 0x000fe40008011604 */
[----:B------:R-:W-:Y:S02]  /*5030*/  UIMAD UR8, UR42, UR11, UR6 ;  /* 0x0000000b2a0872a4 */ /* 0x000fe4000f8e0206 */
[----:B------:R-:W-:Y:S04]  /*5040*/  @!UP0 USEL UR4, UR5, UR4, !UP4 ;  /* 0x0000000405048287 */ /* 0x000fe8000e000000 */
[----:B------:R-:W-:Y:S02]  /*5050*/  @!UP0 UIMAD UR8, UR7, UR8, UR4 ;  /* 0x00000008070882a4 */ /* 0x000fe4000f8e0204 */
[----:B------:R-:W-:Y:S02]  /*5060*/  @!UP0 UIADD3 UR9, UPT, UPT, UR10, -UR4, URZ ;  /* 0x800000040a098290 */ /* 0x000fe4000fffe0ff */
[----:B------:R-:W-:Y:S02]  /*5070*/  UIADD3 UR4, UPT, UPT, -UR5, URZ, URZ ;  /* 0x000000ff05047290 */ /* 0x000fe4000fffe1ff */
[----:B------:R-:W-:Y:S02]  /*5080*/  UIADD3 UR7, UPT, UPT, -UR6, URZ, URZ ;  /* 0x000000ff06077290 */ /* 0x000fe4000fffe1ff */
[----:B------:R-:W-:Y:S02]  /*5090*/  @!UP0 UIMAD UR6, UR9, UR42, UR5 ;  /* 0x0000002a090682a4 */ /* 0x000fe4000f8e0205 */
[----:B------:R-:W-:Y:S02]  /*50a0*/  UIMAD UR14, UR15, UR4, UR14 ;  /* 0x000000040f0e72a4 */ /* 0x000fe4000f8e020e */
[----:B------:R-:W-:Y:S01]  /*50b0*/  UIMAD UR13, UR30, UR7, UR13 ;  /* 0x000000071e0d72a4 */ /* 0x000fe2000f8e020d */
[----:B------:R-:W-:Y:S02]  /*50c0*/  @!UP0 UMOV UR5, UR8 ;  /* 0x0000000800058c82 */ /* 0x000fe40008000000 */
[----:B------:R-:W-:Y:S02]  /*50d0*/  UIMAD UR14, UR5, UR15, UR14 ;  /* 0x0000000f050e72a4 */ /* 0x000fe4000f8e020e */
[----:B------:R-:W-:Y:S11]  /*50e0*/  UIMAD UR13, UR6, UR30, UR13 ;  /* 0x0000001e060d72a4 */ /* 0x000ff6000f8e020d */
[----:B------:R-:W-:Y:S01]  /*50f0*/  @!UPT UIADD3 URZ, UPT, UPT, URZ, URZ, URZ ;  /* 0x000000fffffff290 */ /* 0x000fe2000fffe0ff */
.L_x_97:
[----:B------:R-:W3:Y:S01]  /*5100*/  @!UP2 LDCU.128 UR8, c[0x0][0xb10] ;  /* 0x00016200ff08a7ac */ /* 0x000ee20008000c00 */
[C---:B----4-:R-:W-:Y:S02]  /*5110*/  ISETP.NE.U32.AND P1, PT, R4.reuse, RZ, PT ;  /* 0x000000ff0400720c */ /* 0x050fe40003f25070 */
[----:B------:R-:W-:Y:S02]  /*5120*/  ISETP.NE.U32.AND P0, PT, R4, RZ, PT ;  /* 0x000000ff0400720c */ /* 0x000fe40003f05070 */
[C---:B------:R-:W-:Y:S02]  /*5130*/  ISETP.NE.AND.EX P1, PT, R5.reuse, RZ, PT, P1 ;  /* 0x000000ff0500720c */ /* 0x040fe40003f25310 */
[----:B------:R-:W-:Y:S01]  /*5140*/  ISETP.NE.AND.EX P0, PT, R5, RZ, PT, P0 ;  /* 0x000000ff0500720c */ /* 0x000fe20003f05300 */
[----:B------:R-:W4:Y:S01]  /*5150*/  @!UP2 LDCU UR5, c[0x0][0xb0c] ;  /* 0x00016180ff05a7ac */ /* 0x000f220008000800 */
[----:B------:R-:W-:Y:S01]  /*5160*/  SHF.L.U32 R9, R15, 0x1f, RZ ;  /* 0x0000001f0f097819 */ /* 0x000fe200000006ff */
[----:B------:R-:W-:Y:S02]  /*5170*/  USHF.L.U32 UR19, UR16, 0x7, URZ ;  /* 0x0000000710137899 */ /* 0x000fe400080006ff */
[----:B------:R-:W-:Y:S02]  /*5180*/  USHF.L.U32 UR18, UR20, 0x7, URZ ;  /* 0x0000000714127899 */ /* 0x000fe400080006ff */
[----:B---3--:R-:W-:Y:S07]  /*5190*/  UIMAD.WIDE.U32 UR6, UR14, UR8, URZ ;  /* 0x000000080e0672a5 */ /* 0x008fee000f8e00ff */
[----:B------:R-:W-:Y:S01]  /*51a0*/  @!UP2 UMOV UR4, UR7 ;  /* 0x000000070004ac82 */ /* 0x000fe20008000000 */
[----:B----4-:R-:W-:Y:S02]  /*51b0*/  @!UP2 UISETP.NE.AND UP0, UPT, UR5, 0x1, UPT ;  /* 0x000000010500a88c */ /* 0x010fe4000bf05270 */
[----:B------:R-:W-:Y:S02]  /*51c0*/  @!UP2 USHF.R.U32.HI UR4, URZ, UR9, UR4 ;  /* 0x00000009ff04a299 */ /* 0x000fe40008011604 */
[----:B------:R-:W-:Y:S02]  /*51d0*/  UIMAD.WIDE.U32 UR6, UR13, UR11, URZ ;  /* 0x0000000b0d0672a5 */ /* 0x000fe4000f8e00ff */
[----:B------:R-:W-:Y:S02]  /*51e0*/  @!UP2 USEL UR8, UR14, UR4, !UP0 ;  /* 0x000000040e08a287 */ /* 0x000fe4000c000000 */
[----:B------:R-:W-:Y:S03]  /*51f0*/  @!UP2 UISETP.NE.AND UP0, UPT, UR10, 0x1, UPT ;  /* 0x000000010a00a88c */ /* 0x000fe6000bf05270 */
[----:B------:R-:W-:Y:S02]  /*5200*/  @!UP2 UMOV UR6, UR7 ;  /* 0x000000070006ac82 */ /* 0x000fe40008000000 */
[----:B------:R-:W3:Y:S02]  /*5210*/  @!UP2 LDCU UR4, c[0x0][0xb20] ;  /* 0x00016400ff04a7ac */ /* 0x000ee40008000800 */
[----:B---3--:R-:W-:Y:S04]  /*5220*/  @!UP2 USHF.R.U32.HI UR6, URZ, UR4, UR6 ;  /* 0x00000004ff06a299 */ /* 0x008fe80008011606 */
[----:B------:R-:W-:Y:S04]  /*5230*/  @!UP2 USEL UR6, UR13, UR6, !UP0 ;  /* 0x000000060d06a287 */ /* 0x000fe8000c000000 */
[----:B------:R-:W-:Y:S02]  /*5240*/  @!UP2 UIADD3 UR4, UPT, UPT, -UR8, UR6, URZ ;  /* 0x000000060804a290 */ /* 0x000fe4000fffe1ff */
[----:B------:R-:W-:Y:S02]  /*5250*/  @!UP2 UIADD3 UR6, UPT, UPT, UR8, -UR6, URZ ;  /* 0x800000060806a290 */ /* 0x000fe4000fffe0ff */
[----:B------:R-:W-:Y:S02]  /*5260*/  @!UP2 UIMAD UR14, UR4, UR5, UR14 ;  /* 0x00000005040ea2a4 */ /* 0x000fe4000f8e020e */
[----:B------:R-:W-:Y:S01]  /*5270*/  @!UP2 UIMAD UR13, UR6, UR10, UR13 ;  /* 0x0000000a060da2a4 */ /* 0x000fe2000f8e020d */
[----:B------:R-:W-:Y:S11]  /*5280*/  BRA.U UP3, `(.L_x_98) ;  /* 0x0000000103107547 */ /* 0x000ff6000b800000 */
[----:B--2---:R-:W-:Y:S04]  /*5290*/  MOV R0, UR37 ;  /* 0x0000002500007c02 */ /* 0x004fe80008000f00 */
[----:B------:R-:W-:Y:S04]  /*52a0*/  SHF.L.U32 R11, R0, 0x1f, RZ ;  /* 0x0000001f000b7819 */ /* 0x000fe800000006ff */
[----:B------:R-:W2:Y:S02]  /*52b0*/  SYNCS.PHASECHK.TRANS64.TRYWAIT P2, [UR21+0x1a8], R11 ;  /* 0x0001a80bff0075a7 */ /* 0x000ea40008041115 */
[----:B--2---:R-:W-:Y:S05]  /*52c0*/  @!P2 BRA `(.L_x_99) ;  /* 0x00000050004ca947 */ /* 0x004fea0003800000 */
.L_x_98:
[----:B------:R-:W-:Y:S05]  /*52d0*/  @!P1 BRA `(.L_x_100) ;  /* 0x0000000000309947 */ /* 0x000fea0003800000 */
[----:B------:R-:W-:Y:S01]  /*52e0*/  ISETP.NE.U32.AND P1, PT, R2, RZ, PT ;  /* 0x000000ff0200720c */ /* 0x000fe20003f25070 */
[----:B------:R-:W3:Y:S01]  /*52f0*/  LDCU.64 UR4, c[0x0][0x358] ;  /* 0x00006b00ff0477ac */ /* 0x000ee20008000a00 */
[----:B------:R-:W-:Y:S02]  /*5300*/  IMAD.MOV.U32 R158, RZ, RZ, 0x1 ;  /* 0x00000001ff9e7424 */ /* 0x000fe400078e00ff */
[----:B------:R-:W-:Y:S11]  /*5310*/  ISETP.NE.AND.EX P1, PT, R3, RZ, PT, P1 ;  /* 0x000000ff0300720c */ /* 0x000ff60003f25310 */
[----:B------:R-:W-:Y:S02]  /*5320*/  @!UPT UIADD3 URZ, UPT, UPT, URZ, URZ, URZ ;  /* 0x000000fffffff290 */ /* 0x000fe4000fffe0ff */
[----:B--2---:R-:W2:Y:S01]  /*5330*/  @P1 LDC.64 R10, c[0x0][0x888] ;  /* 0x00022200ff0a1b82 */ /* 0x004ea20000000a00 */
[----:B------:R-:W-:Y:S04]  /*5340*/  @P1 IMAD R0, R4, UR36, RZ ;  /* 0x0000002404001c24 */ /* 0x000fe8000f8e02ff */
[----:B--2---:R-:W-:Y:S04]  /*5350*/  @P1 IMAD.WIDE R10, R0, 0x4, R10 ;  /* 0x00000004000a1825 */ /* 0x004fe800078e020a */
[----:B------:R-:W-:Y:S01]  /*5360*/  HFMA2 R0, -RZ, RZ, 0, 5.9604644775390625e-08 ;  /* 0x00000001ff007431 */ /* 0x000fe200000001ff */
[----:B---3-5:R3:W5:Y:S04]  /*5370*/  @P1 LDG.E R73, desc[UR4][R10.64] ;  /* 0x000000040a491981 */ /* 0x028768000c1e1900 */
[----:B------:R-:W-:Y:S01]  /*5380*/  @!P1 PRMT R158, R0, 0x7610, R158 ;  /* 0x00007610009e9816 */ /* 0x000fe2000000009e */
[----:B---3--:R-:W4:Y:S06]  /*5390*/  @!P1 LDC R73, c[0x0][0x880] ;  /* 0x00022000ff499b82 */ /* 0x008f2c0000000800 */
.L_x_100:
[----:B----45:R-:W-:Y:S01]  /*53a0*/  @!P0 FSETP.EQ.AND P1, PT, R73, RZ, PT ;  /* 0x000000ff4900820b */ /* 0x030fe20003f22000 */
[----:B------:R-:W-:Y:S01]  /*53b0*/  @!UPT UIADD3 URZ, UPT, UPT, URZ, URZ, URZ ;  /* 0x000000fffffff290 */ /* 0x000fe2000fffe0ff */
[----:B------:R-:W-:Y:S11]  /*53c0*/  @!P0 BRA `(.L_x_101) ;  /* 0x0000000000188947 */ /* 0x000ff60003800000 */
[----:B------:R-:W-:Y:S02]  /*53d0*/  LOP3.LUT P0, RZ, R158, 0xff, RZ, 0xc0, !PT ;  /* 0x000000ff9eff7812 */ /* 0x000fe4000780c0ff */
[----:B------:R-:W-:Y:S04]  /*53e0*/  ISETP.NE.U32.AND P1, PT, R2, RZ, PT ;  /* 0x000000ff0200720c */ /* 0x000fe80003f25070 */
[----:B------:R-:W-:Y:S04]  /*53f0*/  ISETP.NE.AND.EX P1, PT, R3, RZ, PT, P1 ;  /* 0x000000ff0300720c */ /* 0x000fe80003f25310 */
[----:B------:R-:W-:Y:S03]  /*5400*/  PLOP3.LUT P1, PT, P1, PT, PT, 0x8, 0x80 ;  /* 0x000000000080781c */ /* 0x000fe60000f2e170 */
[----:B------:R-:W-:Y:S11]  /*5410*/  @P0 FSETP.EQ.AND P1, PT, R73, RZ, PT ;  /* 0x000000ff4900020b */ /* 0x000ff60003f22000 */
[----:B------:R-:W-:Y:S02]  /*5420*/  @!UPT UIADD3 URZ, UPT, UPT, URZ, URZ, URZ ;  /* 0x000000fffffff290 */ /* 0x000fe4000fffe0ff */
.L_x_101:
[----:B------:R-:W3:Y:S01]  /*5430*/  SYNCS.PHASECHK.TRANS64.TRYWAIT P2, [UR21+0x190], R9 ;  /* 0x00019009ff0075a7 */ /* 0x000ee20008041115 */
[----:B------:R-:W-:Y:S04]  /*5440*/  ELECT P0, URZ, PT ;  /* 0x0000000000ff782f */ /* 0x000fe80003800000 */
[----:B------:R-:W-:Y:S11]  /*5450*/  PLOP3.LUT P1, PT, P1, P0, PT, 0xf2, 0x2f ;  /* 0x00000000002f781c */ /* 0x000ff60000f21e72 */
[----:B------:R-:W-:Y:S02]  /*5460*/  @!UPT UIADD3 URZ, UPT, UPT, URZ, URZ, URZ ;  /* 0x000000fffffff290 */ /* 0x000fe4000fffe0ff */
[----:B------:R-:W-:Y:S05]  /*5470*/  @!P1 IADD3 R8, P0, PT, R16, 0x580, RZ ;  /* 0x0000058010089810 */ /* 0x000fea0007f1e0ff */
[----:B------:R-:W-:Y:S01]  /*5480*/  @!P1 IMAD.X R6, RZ, RZ, R17, P0 ;  /* 0x000000ffff069224 */ /* 0x000fe200000e0611 */
[----:B---3--:R-:W-:Y:S07]  /*5490*/  @!P2 BRA `(.L_x_102) ;  /* 0x0000004c00f0a947 */ /* 0x008fee0003800000 */
.L_x_204:
[----:B------:R-:W-:Y:S01]  /*54a0*/  @!P1 R2UR UR5, R8 ;  /* 0x00000000080592ca */ /* 0x000fe200000e0000 */
[----:B------:R-:W-:Y:S01]  /*54b0*/  VOTEU.ALL UP0, P1 ;  /* 0x0000000000ff7886 */ /* 0x000fe20000800000 */
[----:B------:R-:W-:Y:S01]  /*54c0*/  @!P1 R2UR UR4, R6 ;  /* 0x00000000060492ca */ /* 0x000fe200000e0000 */
[----:B--2---:R-:W-:Y:S01]  /*54d0*/  @!P1 IMAD.MOV.U32 R0, RZ, RZ, 0x2000 ;  /* 0x00002000ff009424 */ /* 0x004fe200078e00ff */
[----:B------:R-:W-:Y:S01]  /*54e0*/  UMOV UR8, 0x0 ;  /* 0x0000000000087882 */ /* 0x000fe20000000000 */
[----:B------:R-:W-:Y:S01]  /*54f0*/  UMOV UR9, 0x10000000 ;  /* 0x1000000000097882 */ /* 0x000fe20000000000 */
[----:B------:R-:W-:Y:S01]  /*5500*/  @!UP0 UIADD3 UR16, UPT, UPT, UR21, 0x400, URZ ;  /* 0x0000040015108890 */ /* 0x000fe2000fffe0ff */
[----:B------:R-:W-:Y:S01]  /*5510*/  VIADD R14, R14, 0x1 ;  /* 0x000000010e0e7836 */ /* 0x000fe20000000000 */
[----:B------:R-:W-:Y:S01]  /*5520*/  VOTEU.ALL UP0, P1 ;  /* 0x0000000000ff7886 */ /* 0x000fe20000800000 */
[----:B------:R-:W-:Y:S01]  /*5530*/  UMOV UR20, UR36 ;  /* 0x0000002400147c82 */ /* 0x000fe20008000000 */
[----:B------:R-:W-:Y:S03]  /*5540*/  UPRMT UR6, UR45, 0x654, UR17 ;  /* 0x000006542d067896 */ /* 0x000fe60008000011 */
[----:B------:R-:W-:Y:S02]  /*5550*/  IMAD.U32 R10, RZ, RZ, UR5 ;  /* 0x00000005ff0a7e24 */ /* 0x000fe4000f8e00ff */
[----:B------:R-:W-:Y:S03]  /*5560*/  IMAD.U32 R11, RZ, RZ, UR4 ;  /* 0x00000004ff0b7e24 */ /* 0x000fe6000f8e00ff */
[----:B------:R-:W-:Y:S02]  /*5570*/  @!P1 R2UR UR4, R10 ;  /* 0x000000000a0492ca */ /* 0x000fe400000e0000 */
[----:B------:R-:W-:Y:S11]  /*5580*/  @!P1 R2UR UR5, R11 ;  /* 0x000000000b0592ca */ /* 0x000ff600000e0000 */
[----:B------:R-:W-:Y:S02]  /*5590*/  @!UPT UIADD3 URZ, UPT, UPT, URZ, URZ, URZ ;  /* 0x000000fffffff290 */ /* 0x000fe4000fffe0ff */
[----:B------:R2:W-:Y:S01]  /*55a0*/  @!UP0 UTMALDG.3D [UR16], [UR4], desc[UR8] ;  /* 0x00000810040085b4 */ /* 0x0005e20008011000 */
[----:B------:R2:W-:Y:S01]  /*55b0*/  @!P1 SYNCS.ARRIVE.TRANS64.RED.A0TR RZ, [UR21+0x180], R0 ;  /* 0x00018000ffff99a7 */ /* 0x0005e20008300415 */
[----:B------:R-:W-:Y:S01]  /*55c0*/  SYNCS.ARRIVE.TRANS64.RED.A1T0 RZ, [UR6], RZ ;  /* 0x000000ffffff79a7 */ /* 0x000fe20008100406 */
[----:B------:R-:W3:Y:S02]  /*55d0*/  SYNCS.PHASECHK.TRANS64.TRYWAIT P0, [UR21+0x198], R9 ;  /* 0x00019809ff0075a7 */ /* 0x000ee40008001115 */
[----:B--23--:R-:W-:Y:S05]  /*55e0*/  @!P0 BRA `(.L_x_103) ;  /* 0x0000004c00b48947 */ /* 0x00cfea0003800000 */
.L_x_206:
[----:B------:R-:W-:Y:S01]  /*55f0*/  @!P1 IADD3 R6, P0, PT, R16, 0x580, RZ ;  /* 0x0000058010069810 */ /* 0x000fe20007f1e0ff */
[----:B------:R-:W-:Y:S01]  /*5600*/  VOTEU.ALL UP0, P1 ;  /* 0x0000000000ff7886 */ /* 0x000fe20000800000 */
[----:B------:R-:W-:Y:S01]  /*5610*/  UMOV UR6, 0x0 ;  /* 0x0000000000067882 */ /* 0x000fe20000000000 */
[----:B------:R-:W-:Y:S01]  /*5620*/  UMOV UR7, 0x10000000 ;  /* 0x1000000000077882 */ /* 0x000fe20000000000 */
[----:B------:R-:W-:Y:S01]  /*5630*/  @!P1 R2UR UR5, R6 ;  /* 0x00000000060592ca */ /* 0x000fe200000e0000 */
[----:B--2---:R-:W-:Y:S01]  /*5640*/  @!P1 IMAD.X R0, RZ, RZ, R17, P0 ;  /* 0x000000ffff009224 */ /* 0x004fe200000e0611 */
[----:B------:R-:W-:Y:S01]  /*5650*/  @!UP0 UIADD3 UR10, UPT, UPT, UR18, 0x40, URZ ;  /* 0x00000040120a8890 */ /* 0x000fe2000fffe0ff */
[----:B------:R-:W-:Y:S01]  /*5660*/  R2UR UR16, R160 ;  /* 0x00000000a01072ca */ /* 0x000fe200000e0000 */
[----:B------:R-:W-:Y:S01]  /*5670*/  @!UP0 UIADD3 UR8, UPT, UPT, UR21, 0x2400, URZ ;  /* 0x0000240015088890 */ /* 0x000fe2000fffe0ff */
[----:B------:R-:W-:Y:S01]  /*5680*/  ISETP.NE.AND P0, PT, R14, 0x2, PT ;  /* 0x000000020e00780c */ /* 0x000fe20003f05270 */
[----:B------:R-:W-:Y:S01]  /*5690*/  @!UP0 UIADD3 UR9, UPT, UPT, UR21, 0x188, URZ ;  /* 0x0000018815098890 */ /* 0x000fe2000fffe0ff */
[----:B------:R-:W-:Y:S01]  /*56a0*/  @!P1 R2UR UR4, R0 ;  /* 0x00000000000492ca */ /* 0x000fe200000e0000 */
[----:B------:R-:W-:Y:S01]  /*56b0*/  VOTEU.ALL UP0, P1 ;  /* 0x0000000000ff7886 */ /* 0x000fe20000800000 */
[----:B------:R-:W-:Y:S01]  /*56c0*/  UMOV UR11, UR19 ;  /* 0x00000013000b7c82 */ /* 0x000fe20008000000 */
[----:B------:R-:W-:Y:S01]  /*56d0*/  UMOV UR12, UR36 ;  /* 0x00000024000c7c82 */ /* 0x000fe20008000000 */
[----:B------:R-:W-:Y:S01]  /*56e0*/  SEL R0, RZ, 0x1, P0 ;  /* 0x00000001ff007807 */ /* 0x000fe20000000000 */
[----:B------:R-:W-:Y:S01]  /*56f0*/  UIADD3 UR20, UPT, UPT, UR13, UR63, URZ ;  /* 0x0000003f0d147290 */ /* 0x000fe2000fffe0ff */
[----:B------:R-:W-:Y:S01]  /*5700*/  IMAD.U32 R8, RZ, RZ, UR5 ;  /* 0x00000005ff087e24 */ /* 0x000fe2000f8e00ff */
[----:B------:R-:W-:Y:S01]  /*5710*/  LOP3.LUT R15, R15, 0x1, RZ, 0x3c, !PT ;  /* 0x000000010f0f7812 */ /* 0x000fe200078e3cff */
[----:B------:R-:W-:Y:S01]  /*5720*/  UPLOP3.LUT UP3, UPT, UPT, UPT, UPT, 0x80, 0x8 ;  /* 0x000000000008789c */ /* 0x000fe20003f6f070 */
[----:B------:R-:W-:Y:S01]  /*5730*/  LOP3.LUT R13, R13, R0, RZ, 0x3c, !PT ;  /* 0x000000000d0d7212 */ /* 0x000fe200078e3cff */
[----:B------:R-:W-:Y:S01]  /*5740*/  UIADD3 UR16, UPT, UPT, UR14, UR16, URZ ;  /* 0x000000100e107290 */ /* 0x000fe2000fffe0ff */
[----:B------:R-:W-:Y:S01]  /*5750*/  SEL R14, R14, RZ, P0 ;  /* 0x000000ff0e0e7207 */ /* 0x000fe20000000000 */
[----:B------:R-:W-:Y:S01]  /*5760*/  UMOV UR36, UR26 ;  /* 0x0000001a00247c82 */ /* 0x000fe20008000000 */
[----:B------:R-:W-:Y:S01]  /*5770*/  IMAD.U32 R9, RZ, RZ, UR4 ;  /* 0x00000004ff097e24 */ /* 0x000fe2000f8e00ff */
[----:B------:R-:W-:Y:S04]  /*5780*/  @!P1 R2UR UR4, R8 ;  /* 0x00000000080492ca */ /* 0x000fe800000e0000 */
[----:B------:R-:W-:Y:S11]  /*5790*/  @!P1 R2UR UR5, R9 ;  /* 0x00000000090592ca */ /* 0x000ff600000e0000 */
[----:B------:R-:W-:Y:S02]  /*57a0*/  @!UPT UIADD3 URZ, UPT, UPT, URZ, URZ, URZ ;  /* 0x000000fffffff290 */ /* 0x000fe4000fffe0ff */
[----:B------:R2:W-:Y:S01]  /*57b0*/  @!UP0 UTMALDG.3D [UR8], [UR4], desc[UR6] ;  /* 0x00000608040085b4 */ /* 0x0005e20008011000 */
[----:B------:R2:W-:Y:S01]  /*57c0*/  @!P1 SYNCS.ARRIVE.TRANS64.RED.A0TR RZ, [UR21+0x188], R7 ;  /* 0x00018807ffff99a7 */ /* 0x0005e20008300415 */
[----:B------:R-:W-:Y:S01]  /*57d0*/  SYNCS.ARRIVE.TRANS64.RED.A1T0 RZ, [UR33], RZ ;  /* 0x000000ffffff79a7 */ /* 0x000fe20008100421 */
[----:B------:R-:W-:Y:S05]  /*57e0*/  BRA.U UP1, `(.L_x_104) ;  /* 0xfffffff501247547 */ /* 0x000fea000b83ffff */
[----:B------:R-:W-:-:S04]  /*57f0*/  SHF.L.U32 R3, R15, 0x1f, RZ ;  /* 0x0000001f0f037819 */ /* 0x000fc800000006ff */
[----:B------:R-:W3:Y:S02]  /*5800*/  SYNCS.PHASECHK.TRANS64.TRYWAIT P0, [UR21+0x190], R3 ;  /* 0x00019003ff0075a7 */ /* 0x000ee40008001115 */
[----:B---3--:R-:W-:Y:S05]  /*5810*/  @!P0 BRA `(.L_x_105) ;  /* 0x0000004c00408947 */ /* 0x008fea0003800000 */
.L_x_208:
[----:B---3--:R-:W-:-:S07]  /*5820*/  MOV R0, UR21 ;  /* 0x0000001500007c02 */ /* 0x008fce0008000f00 */
.L_x_106:
[----:B---3--:R-:W-:-:S04]  /*5830*/  SHF.L.U32 R3, R15, 0x1f, RZ ;  /* 0x0000001f0f037819 */ /* 0x008fc800000006ff */
[----:B------:R3:W4:Y:S03]  /*5840*/  SYNCS.PHASECHK.TRANS64.TRYWAIT P0, [R0+URZ+0x198], R3 ;  /* 0x00019803000075a7 */ /* 0x00072600080011ff */
[----:B----4-:R-:W-:Y:S05]  /*5850*/  @!P0 NANOSLEEP.SYNCS 0x989680 ;  /* 0x009896800000895d */ /* 0x010fea0003900000 */
[----:B------:R-:W4:Y:S02]  /*5860*/  @!P0 SYNCS.PHASECHK.TRANS64 P0, [R0+URZ+0x198], R3 ;  /* 0x00019803000085a7 */ /* 0x000f2400080010ff */
[----:B-12-4-:R-:W-:Y:S05]  /*5870*/  @P0 EXIT ;  /* 0x000000000000094d */ /* 0x016fea0003800000 */
[----:B------:R-:W-:Y:S05]  /*5880*/  BRA `(.L_x_106) ;  /* 0xfffffffc00e87947 */ /* 0x000fea000383ffff */
.L_x_95:
[----:B------:R-:W-:-:S06]  /*5890*/  UISETP.GE.AND UP0, UPT, UR17, 0x4, UPT ;  /* 0x000000041100788c */ /* 0x000fcc000bf06270 */
[----:B------:R-:W-:-:S13]  /*58a0*/  PLOP3.LUT P0, PT, PT, PT, UP0, 0x80, 0x8 ;  /* 0x000000000008781c */ /* 0x000fda0003f0f008 */
[----:B------:R-:W-:Y:S05]  /*58b0*/  @!P0 EXIT ;  /* 0x000000000000894d */ /* 0x000fea0003800000 */
[----:B------:R-:W-:Y:S01]  /*58c0*/  BAR.SYNC.DEFER_BLOCKING 0x6, 0xa0 ;  /* 0x0182800000007b1d */ /* 0x000fe20000010000 */
[C---:B------:R-:W-:Y:S01]  /*58d0*/  IMAD.SHL.U32 R4, R170.reuse, 0x40, RZ ;  /* 0x00000040aa047824 */ /* 0x040fe200078e00ff */
[C---:B------:R-:W-:Y:S01]  /*58e0*/  LOP3.LUT R178, R170.reuse, 0x60, RZ, 0xc0, !PT ;  /* 0x00000060aab27812 */ /* 0x040fe200078ec0ff */
[C---:B------:R-:W-:Y:S01]  /*58f0*/  IMAD.SHL.U32 R137, R170.reuse, 0x8, RZ ;  /* 0x00000008aa897824 */ /* 0x040fe200078e00ff */
[C---:B------:R-:W-:Y:S01]  /*5900*/  LOP3.LUT R176, R170.reuse, 0x2, RZ, 0xc0, !PT ;  /* 0x00000002aab07812 */ /* 0x040fe200078ec0ff */
[----:B------:R-:W-:Y:S01]  /*5910*/  IMAD.U32 R69, R170, 0x10000, RZ ;  /* 0x00010000aa457824 */ /* 0x000fe200078e00ff */
[----:B------:R-:W-:Y:S02]  /*5920*/  UMOV UR44, 0x400 ;  /* 0x00000400002c7882 */ /* 0x000fe40000000000 */
[----:B------:R-:W1:Y:S01]  /*5930*/  LDC.64 R156, c[0x0][0x8b0] ;  /* 0x00022c00ff9c7b82 */ /* 0x000e620000000a00 */
[----:B------:R-:W-:Y:S01]  /*5940*/  ULEA UR44, UR45, UR44, 0x18 ;  /* 0x0000002c2d2c7291 */ /* 0x000fe2000f8ec0ff */
[----:B------:R-:W-:Y:S01]  /*5950*/  LOP3.LUT R6, R4, 0x180, RZ, 0xc0, !PT ;  /* 0x0000018004067812 */ /* 0x000fe200078ec0ff */
[----:B------:R-:W-:Y:S01]  /*5960*/  HFMA2 R68, -RZ, RZ, 0, 0 ;  /* 0x00000000ff447431 */ /* 0x000fe200000001ff */
[----:B------:R-:W-:Y:S01]  /*5970*/  LOP3.LUT R69, R69, 0x600000, RZ, 0xc0, !PT ;  /* 0x0060000045457812 */ /* 0x000fe200078ec0ff */
[----:B------:R-:W-:Y:S01]  /*5980*/  UIADD3 UR4, UPT, UPT, UR44, 0x4400, URZ ;  /* 0x000044002c047890 */ /* 0x000fe2000fffe0ff */
[----:B------:R-:W-:Y:S01]  /*5990*/  LOP3.LUT R137, R6, 0x30, R137, 0xf8, !PT ;  /* 0x0000003006897812 */ /* 0x000fe200078ef889 */
[----:B------:R-:W-:Y:S01]  /*59a0*/  IMAD.MOV.U32 R168, RZ, RZ, RZ ;  /* 0x000000ffffa87224 */ /* 0x000fe200078e00ff */
[----:B------:R-:W2:Y:S01]  /*59b0*/  LDC.64 R138, c[0x0][0x8a8] ;  /* 0x00022a00ff8a7b82 */ /* 0x000ea20000000a00 */
[----:B------:R-:W-:Y:S01]  /*59c0*/  LOP3.LUT R170, R170, 0x4, RZ, 0xc0, !PT ;  /* 0x00000004aaaa7812 */ /* 0x000fe200078ec0ff */
[----:B------:R-:W-:Y:S01]  /*59d0*/  IMAD.MOV.U32 R162, RZ, RZ, RZ ;  /* 0x000000ffffa27224 */ /* 0x000fe200078e00ff */
[----:B------:R-:W-:-:S02]  /*59e0*/  LOP3.LUT R137, R137, 0x1e40, R4, 0xf8, !PT ;  /* 0x00001e4089897812 */ /* 0x000fc400078ef804 */
[----:B------:R-:W-:Y:S01]  /*59f0*/  CS2R R166, SRZ ;  /* 0x0000000000a67805 */ /* 0x000fe2000001ff00 */
[----:B------:R-:W-:Y:S01]  /*5a00*/  IMAD.MOV.U32 R165, RZ, RZ, RZ ;  /* 0x000000ffffa57224 */ /* 0x000fe200078e00ff */
[----:B------:R-:W-:Y:S01]  /*5a10*/  IADD3 R169, PT, PT, -R170, 0x2, RZ ;  /* 0x00000002aaa97810 */ /* 0x000fe20007ffe1ff */
[----:B------:R-:W-:Y:S01]  /*5a20*/  IMAD.MOV R164, RZ, RZ, -R176 ;  /* 0x000000ffffa47224 */ /* 0x000fe200078e0ab0 */
[----:B------:R-:W-:Y:S01]  /*5a30*/  IADD3 R171, PT, PT, R137, UR44, RZ ;  /* 0x0000002c89ab7c10 */ /* 0x000fe2000fffe0ff */
[----:B------:R-:W3:Y:S01]  /*5a40*/  LDS R0, [UR44+0x260] ;  /* 0x0002602cff007984 */ /* 0x000ee20008000800 */
[----:B------:R-:W-:Y:S01]  /*5a50*/  IMAD.MOV R163, RZ, RZ, -R170 ;  /* 0x000000ffffa37224 */ /* 0x000fe200078e0aaa */
[----:B------:R-:W-:Y:S01]  /*5a60*/  MOV R177, UR4 ;  /* 0x0000000400b17c02 */ /* 0x000fe20008000f00 */
[----:B------:R-:W4:Y:S01]  /*5a70*/  LDCU UR58, c[0x0][0x370] ;  /* 0x00006e00ff3a77ac */ /* 0x000f220008000800 */
[----:B------:R-:W-:Y:S01]  /*5a80*/  VIADD R171, R171, 0x400 ;  /* 0x00000400abab7836 */ /* 0x000fe20000000000 */
[----:B------:R-:W1:Y:S01]  /*5a90*/  LDCU UR43, c[0x0][0xb0c] ;  /* 0x00016180ff2b77ac */ /* 0x000e620008000800 */
[----:B------:R-:W1:Y:S01]  /*5aa0*/  LDCU UR39, c[0x0][0xb30] ;  /* 0x00016600ff2777ac */ /* 0x000e620008000800 */
[----:B------:R-:W1:Y:S01]  /*5ab0*/  LDCU.64 UR56, c[0x0][0x888] ;  /* 0x00011100ff3877ac */ /* 0x000e620008000a00 */
[----:B------:R-:W1:Y:S01]  /*5ac0*/  LDCU.64 UR40, c[0x0][0xb28] ;  /* 0x00016500ff2877ac */ /* 0x000e620008000a00 */
[----:B------:R-:W1:Y:S01]  /*5ad0*/  LDCU.64 UR60, c[0x0][0x890] ;  /* 0x00011200ff3c77ac */ /* 0x000e620008000a00 */
[----:B------:R-:W1:Y:S01]  /*5ae0*/  LDCU.128 UR52, c[0x0][0xb10] ;  /* 0x00016200ff3477ac */ /* 0x000e620008000c00 */
[----:B------:R-:W1:Y:S01]  /*5af0*/  LDCU UR47, c[0x0][0x374] ;  /* 0x00006e80ff2f77ac */ /* 0x000e620008000800 */
[----:B------:R-:W-:Y:S01]  /*5b00*/  UIADD3 UR62, UPT, UPT, UR44, 0x400, URZ ;  /* 0x000004002c3e7890 */ /* 0x000fe2000fffe0ff */
[----:B-1234-:R-:W-:-:S11]  /*5b10*/  IMAD.IADD R69, R0, 0x1, R69 ;  /* 0x0000000100457824 */ /* 0x01efd600078e0245 */
.L_x_133:
[C---:B------:R-:W-:Y:S02]  /*5b20*/  LEA R3, R162.reuse, UR44, 0x3 ;  /* 0x0000002ca2037c11 */ /* 0x040fe4000f8e18ff */
[----:B------:R-:W-:Y:S02]  /*5b30*/  SHF.L.U32 R0, R167, 0x1f, RZ ;  /* 0x0000001fa7007819 */ /* 0x000fe400000006ff */
[----:B-1----:R-:W-:Y:S02]  /*5b40*/  LEA R5, R162, UR44, 0x4 ;  /* 0x0000002ca2057c11 */ /* 0x002fe4000f8e20ff */
[----:B------:R-:W1:Y:S02]  /*5b50*/  SYNCS.PHASECHK.TRANS64.TRYWAIT P0, [R3+URZ+0x1b0], R0 ;  /* 0x0001b000030075a7 */ /* 0x000e6400080011ff */
[----:B-1----:R-:W-:Y:S05]  /*5b60*/  @!P0 BRA `(.L_x_107) ;  /* 0x0000004800848947 */ /* 0x002fea0003800000 */
.L_x_209:
        /* <DEDUP_REMOVED lines=11> */
[----:B------:R-:W-:Y:S01]  /*5c20*/  PLOP3.LUT P0, PT, PT, PT, UP1, 0x80, 0x8 ;  /* 0x000000000008781c */ /* 0x000fe20003f0f018 */
[----:B------:R-:W-:Y:S11]  /*5c30*/  UP2UR UR46, UPR, URZ, 0x2 ;  /* 0x00000002ff2e7883 */ /* 0x000ff60008000000 */
[----:B------:R-:W-:Y:S01]  /*5c40*/  @!UPT UIADD3 URZ, UPT, UPT, URZ, URZ, URZ ;  /* 0x000000fffffff290 */ /* 0x000fe2000fffe0ff */
[----:B-1----:R-:W-:Y:S02]  /*5c50*/  @P0 SHF.R.U32.HI R0, RZ, 0x10, R5 ;  /* 0x00000010ff000819 */ /* 0x002fe40000011605 */
        /* <DEDUP_REMOVED lines=12> */
[----:B------:R-:W2:Y:S01]  /*5d20*/  LDCU UR12, c[0x0][0xb20] ;  /* 0x00016400ff0c77ac */ /* 0x000ea20008000800 */
[----:B------:R-:W-:Y:S02]  /*5d30*/  UIMAD.WIDE.U32 UR4, UR47, UR55, URZ ;  /* 0x000000372f0472a5 */ /* 0x000fe4000f8e00ff */
[----:B------:R-:W-:Y:S02]  /*5d40*/  UIMAD.WIDE.U32 UR6, UR58, UR52, URZ ;  /* 0x000000343a0672a5 */ /* 0x000fe4000f8e00ff */
[----:B------:R-:W-:Y:S02]  /*5d50*/  UISETP.NE.AND UP0, UPT, UR54, 0x1, UPT ;  /* 0x000000013600788c */ /* 0x000fe4000bf05270 */
[----:B------:R-:W-:Y:S02]  /*5d60*/  UIMAD.WIDE.U32 UR8, UR37, UR55, URZ ;  /* 0x00000037250872a5 */ /* 0x000fe4000f8e00ff */
[----:B------:R-:W-:Y:S02]  /*5d70*/  UIMAD.WIDE.U32 UR10, UR38, UR52, URZ ;  /* 0x00000034260a72a5 */ /* 0x000fe4000f8e00ff */
[----:B------:R-:W-:Y:S02]  /*5d80*/  UISETP.NE.AND UP1, UPT, UR43, 0x1, UPT ;  /* 0x000000012b00788c */ /* 0x000fe4000bf25270 */
[----:B------:R-:W-:Y:S01]  /*5d90*/  UISETP.NE.AND UP2, UPT, UR42, 0x1, UPT ;  /* 0x000000012a00788c */ /* 0x000fe2000bf45270 */
[----:B------:R-:W-:Y:S02]  /*5da0*/  UMOV UR4, UR5 ;  /* 0x0000000500047c82 */ /* 0x000fe40008000000 */
[----:B--2---:R-:W-:Y:S03]  /*5db0*/  USHF.R.U32.HI UR5, URZ, UR12, UR4 ;  /* 0x0000000cff057299 */ /* 0x004fe60008011604 */
[----:B------:R-:W-:Y:S02]  /*5dc0*/  UMOV UR4, UR7 ;  /* 0x0000000700047c82 */ /* 0x000fe40008000000 */
[----:B------:R-:W-:Y:S02]  /*5dd0*/  USHF.R.U32.HI UR7, URZ, UR53, UR4 ;  /* 0x00000035ff077299 */ /* 0x000fe40008011604 */
[----:B------:R-:W-:Y:S02]  /*5de0*/  USEL UR4, UR47, UR5, !UP0 ;  /* 0x000000052f047287 */ /* 0x000fe4000c000000 */
[----:B------:R-:W-:Y:S01]  /*5df0*/  USEL UR7, UR58, UR7, !UP1 ;  /* 0x000000073a077287 */ /* 0x000fe2000c800000 */
[----:B------:R-:W-:Y:S01]  /*5e00*/  UMOV UR5, UR9 ;  /* 0x0000000900057c82 */ /* 0x000fe20008000000 */
[----:B------:R-:W-:Y:S02]  /*5e10*/  UIMAD.WIDE.U32 UR8, UR4, UR40, URZ ;  /* 0x00000028040872a5 */ /* 0x000fe4000f8e00ff */
[----:B------:R-:W-:Y:S03]  /*5e20*/  USHF.R.U32.HI UR6, URZ, UR12, UR5 ;  /* 0x0000000cff067299 */ /* 0x000fe60008011605 */
[----:B------:R-:W-:Y:S01]  /*5e30*/  UMOV UR5, UR11 ;  /* 0x0000000b00057c82 */ /* 0x000fe20008000000 */
[----:B------:R-:W-:Y:S02]  /*5e40*/  UIMAD.WIDE.U32 UR10, UR7, UR40, URZ ;  /* 0x00000028070a72a5 */ /* 0x000fe4000f8e00ff */
[----:B------:R-:W-:Y:S02]  /*5e50*/  USHF.R.U32.HI UR12, URZ, UR53, UR5 ;  /* 0x00000035ff0c7299 */ /* 0x000fe40008011605 */
[----:B------:R-:W-:Y:S01]  /*5e60*/  USEL UR6, UR37, UR6, !UP0 ;  /* 0x0000000625067287 */ /* 0x000fe2000c000000 */
[----:B------:R-:W-:Y:S02]  /*5e70*/  UMOV UR5, UR9 ;  /* 0x0000000900057c82 */ /* 0x000fe40008000000 */
[----:B------:R-:W-:Y:S01]  /*5e80*/  UMOV UR10, UR11 ;  /* 0x0000000b000a7c82 */ /* 0x000fe20008000000 */
[----:B------:R-:W-:Y:S02]  /*5e90*/  @UP2 USHF.R.U32.HI UR4, URZ, UR41, UR5 ;  /* 0x00000029ff042299 */ /* 0x000fe40008011605 */
[----:B------:R-:W-:Y:S02]  /*5ea0*/  @UP2 USHF.R.U32.HI UR7, URZ, UR41, UR10 ;  /* 0x00000029ff072299 */ /* 0x000fe4000801160a */
[----:B------:R-:W-:Y:S02]  /*5eb0*/  UIMAD UR4, UR42, UR4, URZ ;  /* 0x000000042a0472a4 */ /* 0x000fe4000f8e02ff */
[----:B------:R-:W-:Y:S02]  /*5ec0*/  UIMAD.WIDE.U32 UR10, UR6, UR40, URZ ;  /* 0x00000028060a72a5 */ /* 0x000fe4000f8e00ff */
[----:B------:R-:W-:Y:S02]  /*5ed0*/  USEL UR5, UR38, UR12, !UP1 ;  /* 0x0000000c26057287 */ /* 0x000fe4000c800000 */
[----:B------:R-:W-:Y:S02]  /*5ee0*/  UIMAD UR8, UR42, UR7, URZ ;  /* 0x000000072a0872a4 */ /* 0x000fe4000f8e02ff */
[----:B------:R-:W-:Y:S03]  /*5ef0*/  UISETP.GE.AND UP0, UPT, UR6, UR4, UPT ;  /* 0x000000040600728c */ /* 0x000fe6000bf06270 */
[----:B------:R-:W-:Y:S01]  /*5f00*/  UMOV UR4, UR11 ;  /* 0x0000000b00047c82 */ /* 0x000fe20008000000 */
[----:B------:R-:W-:Y:S02]  /*5f10*/  UISETP.GE.OR UP0, UPT, UR5, UR8, UP0 ;  /* 0x000000080500728c */ /* 0x000fe40008706670 */
[----:B------:R-:W-:Y:S02]  /*5f20*/  USHF.R.U32.HI UR4, URZ, UR41, UR4 ;  /* 0x00000029ff047299 */ /* 0x000fe40008011604 */
[----:B------:R-:W-:Y:S02]  /*5f30*/  UIMAD.WIDE.U32 UR8, UR5, UR40, URZ ;  /* 0x00000028050872a5 */ /* 0x000fe4000f8e00ff */
[----:B------:R-:W-:Y:S02]  /*5f40*/  USEL UR11, UR6, UR4, !UP2 ;  /* 0x00000004060b7287 */ /* 0x000fe4000d000000 */
[----:B------:R-:W-:Y:S02]  /*5f50*/  UIADD3 UR8, UPT, UPT, -UR5, URZ, URZ ;  /* 0x000000ff05087290 */ /* 0x000fe4000fffe1ff */
[----:B------:R-:W-:Y:S01]  /*5f60*/  UIADD3 UR10, UPT, UPT, -UR11, URZ, URZ ;  /* 0x000000ff0b0a7290 */ /* 0x000fe2000fffe1ff */
[----:B------:R-:W-:Y:S01]  /*5f70*/  @!UP0 UMOV UR4, UR9 ;  /* 0x0000000900048c82 */ /* 0x000fe20008000000 */
[----:B------:R-:W-:Y:S02]  /*5f80*/  UIADD3 UR9, UPT, UPT, -UR6, URZ, URZ ;  /* 0x000000ff06097290 */ /* 0x000fe4000fffe1ff */
[----:B------:R-:W-:Y:S02]  /*5f90*/  @!UP0 USHF.R.U32.HI UR4, URZ, UR41, UR4 ;  /* 0x00000029ff048299 */ /* 0x000fe40008011604 */
[----:B------:R-:W-:Y:S02]  /*5fa0*/  UIMAD UR10, UR42, UR10, UR6 ;  /* 0x0000000a2a0a72a4 */ /* 0x000fe4000f8e0206 */
[----:B------:R-:W-:Y:S04]  /*5fb0*/  @!UP0 USEL UR4, UR5, UR4, !UP2 ;  /* 0x0000000405048287 */ /* 0x000fe8000d000000 */
[----:B------:R-:W-:Y:S02]  /*5fc0*/  @!UP0 UIMAD UR10, UR7, UR10, UR4 ;  /* 0x0000000a070a82a4 */ /* 0x000fe4000f8e0204 */
[----:B------:R-:W-:Y:S02]  /*5fd0*/  @!UP0 UIADD3 UR11, UPT, UPT, UR11, -UR4, URZ ;  /* 0x800000040b0b8290 */ /* 0x000fe4000fffe0ff */
[----:B------:R-:W-:Y:S02]  /*5fe0*/  UIMAD UR7, UR43, UR8, UR38 ;  /* 0x000000082b0772a4 */ /* 0x000fe4000f8e0226 */
[----:B------:R-:W-:Y:S02]  /*5ff0*/  @!UP0 UIMAD UR6, UR11, UR42, UR5 ;  /* 0x0000002a0b0682a4 */ /* 0x000fe4000f8e0205 */
[----:B------:R-:W-:Y:S01]  /*6000*/  UIMAD UR4, UR54, UR9, UR37 ;  /* 0x00000009360472a4 */ /* 0x000fe2000f8e0225 */
[----:B------:R-:W-:Y:S02]  /*6010*/  @!UP0 UMOV UR5, UR10 ;  /* 0x0000000a00058c82 */ /* 0x000fe40008000000 */
[----:B------:R-:W-:Y:S02]  /*6020*/  UIMAD UR38, UR5, UR43, UR7 ;  /* 0x0000002b052672a4 */ /* 0x000fe4000f8e0207 */
[----:B------:R-:W-:Y:S11]  /*6030*/  UIMAD UR37, UR6, UR54, UR4 ;  /* 0x00000036062572a4 */ /* 0x000ff6000f8e0204 */
[----:B------:R-:W-:Y:S01]  /*6040*/  @!UPT UIADD3 URZ, UPT, UPT, URZ, URZ, URZ ;  /* 0x000000fffffff290 */ /* 0x000fe2000fffe0ff */
.L_x_108:
[----:B------:R-:W-:Y:S01]  /*6050*/  UISETP.NE.AND UP0, UPT, UR39, 0x1, UPT ;  /* 0x000000012700788c */ /* 0x000fe2000bf05270 */
[----:B------:R-:W-:Y:S01]  /*6060*/  IADD3 R162, PT, PT, R162, 0x1, RZ ;  /* 0x00000001a2a27810 */ /* 0x000fe20007ffe0ff */
[----:B------:R-:W-:Y:S02]  /*6070*/  USHF.L.U32 UR50, UR16, 0x7, URZ ;  /* 0x0000000710327899 */ /* 0x000fe400080006ff */
[----:B------:R-:W-:Y:S07]  /*6080*/  USHF.L.U32 UR49, UR20, 0x7, URZ ;  /* 0x0000000714317899 */ /* 0x000fee00080006ff */
[----:B------:R-:W2:Y:S01]  /*6090*/  @!UP0 LDCU.128 UR12, c[0x0][0xb10] ;  /* 0x00016200ff0c87ac */ /* 0x000ea20008000c00 */
[----:B------:R-:W3:Y:S01]  /*60a0*/  @!UP0 LDCU UR5, c[0x0][0xb0c] ;  /* 0x00016180ff0587ac */ /* 0x000ee20008000800 */
[----:B------:R-:W4:Y:S01]  /*60b0*/  @!UP0 LDCU UR10, c[0x0][0xb20] ;  /* 0x00016400ff0a87ac */ /* 0x000f220008000800 */
[----:B--2---:R-:W-:Y:S02]  /*60c0*/  UIMAD.WIDE.U32 UR8, UR38, UR12, URZ ;  /* 0x0000000c260872a5 */ /* 0x004fe4000f8e00ff */
[----:B------:R-:W-:Y:S02]  /*60d0*/  UIMAD.WIDE.U32 UR6, UR37, UR15, URZ ;  /* 0x0000000f250672a5 */ /* 0x000fe4000f8e00ff */
[----:B------:R-:W-:Y:S03]  /*60e0*/  @!UP0 UISETP.NE.AND UP1, UPT, UR14, 0x1, UPT ;  /* 0x000000010e00888c */ /* 0x000fe6000bf25270 */
[----:B------:R-:W-:Y:S01]  /*60f0*/  @!UP0 UMOV UR4, UR9 ;  /* 0x0000000900048c82 */ /* 0x000fe20008000000 */
[----:B---3--:R-:W-:Y:S02]  /*6100*/  @!UP0 UISETP.NE.AND UP2, UPT, UR5, 0x1, UPT ;  /* 0x000000010500888c */ /* 0x008fe4000bf45270 */
[----:B------:R-:W-:Y:S01]  /*6110*/  @!UP0 USHF.R.U32.HI UR4, URZ, UR13, UR4 ;  /* 0x0000000dff048299 */ /* 0x000fe20008011604 */
[----:B------:R-:W-:Y:S02]  /*6120*/  @!UP0 UMOV UR6, UR7 ;  /* 0x0000000700068c82 */ /* 0x000fe40008000000 */
[----:B----4-:R-:W-:Y:S02]  /*6130*/  @!UP0 USHF.R.U32.HI UR6, URZ, UR10, UR6 ;  /* 0x0000000aff068299 */ /* 0x010fe40008011606 */
[----:B------:R-:W-:Y:S02]  /*6140*/  @!UP0 USEL UR7, UR38, UR4, !UP2 ;  /* 0x0000000426078287 */ /* 0x000fe4000d000000 */
[----:B------:R-:W-:Y:S04]  /*6150*/  @!UP0 USEL UR6, UR37, UR6, !UP1 ;  /* 0x0000000625068287 */ /* 0x000fe8000c800000 */
[----:B------:R-:W-:Y:S02]  /*6160*/  @!UP0 UIADD3 UR4, UPT, UPT, -UR7, UR6, URZ ;  /* 0x0000000607048290 */ /* 0x000fe4000fffe1ff */
[----:B------:R-:W-:Y:S02]  /*6170*/  @!UP0 UIADD3 UR6, UPT, UPT, UR7, -UR6, URZ ;  /* 0x8000000607068290 */ /* 0x000fe4000fffe0ff */
[----:B------:R-:W-:Y:S02]  /*6180*/  @!UP0 UIMAD UR38, UR4, UR5, UR38 ;  /* 0x00000005042682a4 */ /* 0x000fe4000f8e0226 */
[----:B------:R-:W-:Y:S02]  /*6190*/  @!UP0 UIMAD UR37, UR6, UR14, UR37 ;  /* 0x0000000e062582a4 */ /* 0x000fe4000f8e0225 */
[----:B------:R-:W-:Y:S09]  /*61a0*/  ULOP3.LUT UP0, URZ, UR62, 0x1b0, URZ, 0xc0, !UPT ;  /* 0x000001b03eff7892 */ /* 0x000ff2000f80c0ff */
[----:B------:R-:W-:Y:S05]  /*61b0*/  BRA.U !UP0, `(.L_x_109) ;  /* 0x0000000108407547 */ /* 0x000fea000b800000 */
[----:B------:R-:W2:Y:S01]  /*61c0*/  LDCU.64 UR8, c[0x4][0x80] ;  /* 0x01001000ff0877ac */ /* 0x000ea20008000a00 */
[----:B------:R-:W-:Y:S01]  /*61d0*/  MOV R3, 0x0 ;  /* 0x0000000000037802 */ /* 0x000fe20000000f00 */
[----:B------:R-:W-:Y:S02]  /*61e0*/  HFMA2 R12, -RZ, RZ, 0, 5.9604644775390625e-08 ;  /* 0x00000001ff0c7431 */ /* 0x000fe400000001ff */
[----:B------:R-:W-:Y:S02]  /*61f0*/  IMAD.MOV.U32 R8, RZ, RZ, 0x70 ;  /* 0x00000070ff087424 */ /* 0x000fe400078e00ff */
[----:B------:R-:W-:Y:S01]  /*6200*/  IMAD.MOV.U32 R13, RZ, RZ, RZ ;  /* 0x000000ffff0d7224 */ /* 0x000fe200078e00ff */
[----:B------:R-:W3:Y:S01]  /*6210*/  LDCU.64 UR6, c[0x4][0x88] ;  /* 0x01001100ff0677ac */ /* 0x000ee20008000a00 */
[----:B------:R-:W4:Y:S01]  /*6220*/  LDC.64 R2, c[0x4][R3] ;  /* 0x0100000003027b82 */ /* 0x000f220000000a00 */
[----:B------:R-:W1:Y:S01]  /*6230*/  LDCU.64 UR4, c[0x4][0x8] ;  /* 0x01000100ff0477ac */ /* 0x000e620008000a00 */
[----:B--2---:R-:W-:Y:S01]  /*6240*/  MOV R5, UR9 ;  /* 0x0000000900057c02 */ /* 0x004fe20008000f00 */
[----:B------:R-:W-:Y:S01]  /*6250*/  IMAD.U32 R4, RZ, RZ, UR8 ;  /* 0x00000008ff047e24 */ /* 0x000fe2000f8e00ff */
[----:B---3--:R-:W-:Y:S01]  /*6260*/  MOV R7, UR7 ;  /* 0x0000000700077c02 */ /* 0x008fe20008000f00 */
[----:B------:R-:W-:Y:S01]  /*6270*/  IMAD.U32 R6, RZ, RZ, UR6 ;  /* 0x00000006ff067e24 */ /* 0x000fe2000f8e00ff */
[----:B-1----:R-:W-:Y:S01]  /*6280*/  MOV R11, UR5 ;  /* 0x00000005000b7c02 */ /* 0x002fe20008000f00 */
[----:B------:R-:W-:Y:S02]  /*6290*/  IMAD.U32 R10, RZ, RZ, UR4 ;  /* 0x00000004ff0a7e24 */ /* 0x000fe4000f8e00ff */
[----:B------:R-:W-:Y:S07]  /*62a0*/  LEPC R20, `(.L_x_109) ;  /* 0x000000001014794e */ /* 0x000fee0000000000 */
[----:B----45:R-:W-:Y:S05]  /*62b0*/  CALL.ABS.NOINC R2 ;  /* 0x0000000002007343 */ /* 0x030fea0003c00000 */
.L_x_109:
[----:B------:R-:W-:Y:S01]  /*62c0*/  LOP3.LUT P0, RZ, R177, 0x1b0, RZ, 0xc0, !PT ;  /* 0x000001b0b1ff7812 */ /* 0x000fe2000780c0ff */
[----:B------:R-:W-:Y:S11]  /*62d0*/  BSSY.RECONVERGENT B6, `(.L_x_110) ;  /* 0x0000013000067945 */ /* 0x000ff60003800200 */
[----:B------:R-:W-:Y:S01]  /*62e0*/  @!UPT UIADD3 URZ, UPT, UPT, URZ, URZ, URZ ;  /* 0x000000fffffff290 */ /* 0x000fe2000fffe0ff */
[----:B------:R-:W-:Y:S05]  /*62f0*/  @!P0 BRA `(.L_x_111) ;  /* 0x0000000000408947 */ /* 0x000fea0003800000 */
        /* <DEDUP_REMOVED lines=16> */
.L_x_111:
[----:B------:R-:W-:Y:S05]  /*6400*/  BSYNC.RECONVERGENT B6 ;  /* 0x0000000000067941 */ /* 0x000fea0003800200 */
.L_x_110:
[----:B------:R-:W-:Y:S01]  /*6410*/  R2UR UR4, R161 ;  /* 0x00000000a10472ca */ /* 0x000fe200000e0000 */
[----:B------:R-:W-:Y:S01]  /*6420*/  UISETP.NE.U32.AND UP0, UPT, UR60, URZ, UPT ;  /* 0x000000ff3c00728c */ /* 0x000fe2000bf05070 */
[----:B------:R-:W-:Y:S02]  /*6430*/  ISETP.NE.U32.AND P4, PT, R156, RZ, PT ;  /* 0x000000ff9c00720c */ /* 0x000fe40003f85070 */
[----:B------:R-:W-:Y:S01]  /*6440*/  ISETP.NE.U32.AND P2, PT, RZ, UR56, PT ;  /* 0x00000038ff007c0c */ /* 0x000fe2000bf45070 */
[----:B------:R-:W-:Y:S01]  /*6450*/  UISETP.NE.AND.EX UP1, UPT, UR61, URZ, UPT, UP0 ;  /* 0x000000ff3d00728c */ /* 0x000fe2000bf25300 */
[----:B------:R-:W-:Y:S01]  /*6460*/  ISETP.NE.AND.EX P4, PT, R157, RZ, PT, P4 ;  /* 0x000000ff9d00720c */ /* 0x000fe20003f85340 */
[----:B------:R-:W-:Y:S01]  /*6470*/  UPLOP3.LUT UP0, UPT, UPT, UPT, UPT, 0x40, 0x4 ;  /* 0x000000000004789c */ /* 0x000fe20003f0e870 */
[----:B------:R-:W-:Y:S05]  /*6480*/  ISETP.NE.AND.EX P2, PT, RZ, UR57, PT, P2 ;  /* 0x00000039ff007c0c */ /* 0x000fea000bf45320 */
[----:B------:R-:W-:Y:S06]  /*6490*/  UISETP.NE.AND UP2, UPT, UR4, URZ, UPT ;  /* 0x000000ff0400728c */ /* 0x000fec000bf45270 */
[----:B------:R-:W-:Y:S05]  /*64a0*/  PLOP3.LUT P1, PT, PT, PT, UP2, 0x80, 0x8 ;  /* 0x000000000008781c */ /* 0x000fea0003f2f028 */
[----:B------:R-:W-:Y:S06]  /*64b0*/  @UP2 UPLOP3.LUT UP0, UPT, UPT, UPT, UP1, 0x80, 0x8 ;  /* 0x000000000008289c */ /* 0x000fec0003f0f010 */
[----:B------:R-:W-:Y:S01]  /*64c0*/  PLOP3.LUT P0, PT, PT, PT, UP0, 0x80, 0x8 ;  /* 0x000000000008781c */ /* 0x000fe20003f0f008 */
[----:B------:R-:W-:Y:S01]  /*64d0*/  @!UPT UIADD3 URZ, UPT, UPT, URZ, URZ, URZ ;  /* 0x000000fffffff290 */ /* 0x000fe2000fffe0ff */
[----:B------:R-:W-:Y:S11]  /*64e0*/  BRA.U !UP1, `(.L_x_112) ;  /* 0x00000001093c7547 */ /* 0x000ff6000b800000 */
[----:B------:R-:W-:Y:S01]  /*64f0*/  UISETP.NE.U32.AND UP0, UPT, UR56, URZ, UPT ;  /* 0x000000ff3800728c */ /* 0x000fe2000bf05070 */
[----:B-1----:R-:W-:Y:S01]  /*6500*/  HFMA2 R0, -RZ, RZ, 0, 5.9604644775390625e-08 ;  /* 0x00000001ff007431 */ /* 0x002fe200000001ff */
[----:B------:R-:W1:Y:S01]  /*6510*/  LDCU.64 UR8, c[0x0][0x358] ;  /* 0x00006b00ff0877ac */ /* 0x000e620008000a00 */
[----:B------:R-:W-:Y:S01]  /*6520*/  IMAD.MOV.U32 R158, RZ, RZ, 0x1 ;  /* 0x00000001ff9e7424 */ /* 0x000fe200078e00ff */
[----:B------:R-:W-:Y:S06]  /*6530*/  UISETP.NE.AND.EX UP0, UPT, UR57, URZ, UPT, UP0 ;  /* 0x000000ff3900728c */ /* 0x000fec000bf05300 */
[----:B------:R-:W-:Y:S05]  /*6540*/  PLOP3.LUT P3, PT, PT, PT, UP0, 0x80, 0x8 ;  /* 0x000000000008781c */ /* 0x000fea0003f6f008 */
[----:B------:R-:W2:Y:S01]  /*6550*/  @UP0 LDCU.64 UR4, c[0x0][0x888] ;  /* 0x00011100ff0407ac */ /* 0x000ea20008000a00 */
[----:B------:R-:W-:Y:S07]  /*6560*/  @UP0 UIMAD UR6, UR36, UR60, URZ ;  /* 0x0000003c240602a4 */ /* 0x000fee000f8e02ff */
[----:B------:R-:W-:Y:S01]  /*6570*/  @!P3 PRMT R158, R0, 0x7610, R158 ;  /* 0x00007610009eb816 */ /* 0x000fe2000000009e */
[----:B--2---:R-:W-:Y:S06]  /*6580*/  @UP0 UIMAD.WIDE UR4, UR6, 0x4, UR4 ;  /* 0x00000004060408a5 */ /* 0x004fec000f8e0204 */
[----:B------:R-:W-:Y:S01]  /*6590*/  IMAD.U32 R2, RZ, RZ, UR4 ;  /* 0x00000004ff027e24 */ /* 0x000fe2000f8e00ff */
[----:B------:R-:W-:Y:S04]  /*65a0*/  MOV R3, UR5 ;  /* 0x0000000500037c02 */ /* 0x000fe80008000f00 */
[----:B------:R-:W2:Y:S01]  /*65b0*/  @!UP0 LDCU UR4, c[0x0][0x880] ;  /* 0x00011000ff0487ac */ /* 0x000ea20008000800 */
[----:B-1---5:R3:W5:Y:S02]  /*65c0*/  @P3 LDG.E R73, desc[UR8][R2.64] ;  /* 0x0000000802493981 */ /* 0x022764000c1e1900 */
[----:B--23--:R-:W-:Y:S02]  /*65d0*/  @!P3 IMAD.U32 R73, RZ, RZ, UR4 ;  /* 0x00000004ff49be24 */ /* 0x00cfe4000f8e00ff */
.L_x_112:
[----:B------:R-:W-:Y:S05]  /*65e0*/  @!P4 BRA `(.L_x_113) ;  /* 0x000000000024c947 */ /* 0x000fea0003800000 */
[----:B------:R-:W-:Y:S01]  /*65f0*/  ISETP.NE.U32.AND P3, PT, R138, RZ, PT ;  /* 0x000000ff8a00720c */ /* 0x000fe20003f65070 */
[----:B------:R-:W2:Y:S03]  /*6600*/  LDCU.64 UR4, c[0x0][0x358] ;  /* 0x00006b00ff0477ac */ /* 0x000ea60008000a00 */
[----:B------:R-:W-:Y:S11]  /*6610*/  ISETP.NE.AND.EX P3, PT, R139, RZ, PT, P3 ;  /* 0x000000ff8b00720c */ /* 0x000ff60003f65330 */
[----:B------:R-:W-:Y:S02]  /*6620*/  @!UPT UIADD3 URZ, UPT, UPT, URZ, URZ, URZ ;  /* 0x000000fffffff290 */ /* 0x000fe4000fffe0ff */
[----:B------:R-:W3:Y:S01]  /*6630*/  @P3 LDC.64 R2, c[0x0][0x8a8] ;  /* 0x00022a00ff023b82 */ /* 0x000ee20000000a00 */
[----:B-1----:R-:W-:Y:S04]  /*6640*/  @P3 IMAD R0, R156, UR36, RZ ;  /* 0x000000249c003c24 */ /* 0x002fe8000f8e02ff */
[----:B---3--:R-:W-:Y:S05]  /*6650*/  @P3 IMAD.WIDE R2, R0, 0x4, R2 ;  /* 0x0000000400023825 */ /* 0x008fea00078e0202 */
[----:B--2--5:R2:W5:Y:S02]  /*6660*/  @P3 LDG.E R70, desc[UR4][R2.64] ;  /* 0x0000000402463981 */ /* 0x024564000c1e1900 */
[----:B--2---:R-:W3:Y:S02]  /*6670*/  @!P3 LDC R70, c[0x0][0x8a0] ;  /* 0x00022800ff46bb82 */ /* 0x004ee40000000800 */
.L_x_113:
[----:B-----5:R-:W-:Y:S01]  /*6680*/  FSETP.NEU.AND P4, PT, R73, RZ, PT ;  /* 0x000000ff4900720b */ /* 0x020fe20003f8d000 */
[----:B------:R-:W-:Y:S01]  /*6690*/  BSSY B1, `(.L_x_114) ;  /* 0x0000047000017945 */ /* 0x000fe20003800000 */
[----:B------:R-:W-:Y:S01]  /*66a0*/  SEL R7, RZ, 0xffffffff, P2 ;  /* 0xffffffffff077807 */ /* 0x000fe20001000000 */
[----:B------:R-:W-:Y:S01]  /*66b0*/  IMAD.MOV.U32 R187, RZ, RZ, 0x1 ;  /* 0x00000001ffbb7424 */ /* 0x000fe200078e00ff */
[----:B------:R-:W-:Y:S01]  /*66c0*/  LOP3.LUT P3, RZ, R158, 0xff, RZ, 0xc0, !PT ;  /* 0x000000ff9eff7812 */ /* 0x000fe2000786c0ff */
[----:B------:R-:W-:Y:S01]  /*66d0*/  IMAD R71, R68, 0x80, R69 ;  /* 0x0000008044477824 */ /* 0x000fe200078e0245 */
[----:B-1----:R-:W-:Y:S02]  /*66e0*/  @P1 SEL R0, RZ, 0xffffffff, P4 ;  /* 0xffffffffff001807 */ /* 0x002fe40002000000 */
[----:B------:R-:W-:Y:S02]  /*66f0*/  CS2R R154, SRZ ;  /* 0x00000000009a7805 */ /* 0x000fe4000001ff00 */
[----:B------:R-:W-:Y:S02]  /*6700*/  LEA R3, R166, UR44, 0x3 ;  /* 0x0000002ca6037c11 */ /* 0x000fe4000f8e18ff */
[----:B------:R-:W-:Y:S02]  /*6710*/  CS2R R152, SRZ ;  /* 0x0000000000987805 */ /* 0x000fe4000001ff00 */
[----:B------:R-:W-:Y:S02]  /*6720*/  @P0 SEL R0, R7, R0, !P3 ;  /* 0x0000000007000207 */ /* 0x000fe40005800000 */
[----:B------:R-:W-:Y:S02]  /*6730*/  CS2R R150, SRZ ;  /* 0x0000000000967805 */ /* 0x000fe4000001ff00 */
[----:B------:R-:W-:Y:S02]  /*6740*/  LEA R186, R68, UR44, 0x3 ;  /* 0x0000002c44ba7c11 */ /* 0x000fe4000f8e18ff */
[----:B------:R-:W-:Y:S02]  /*6750*/  CS2R R148, SRZ ;  /* 0x0000000000947805 */ /* 0x000fe4000001ff00 */
[----:B------:R-:W-:Y:S02]  /*6760*/  @P1 LOP3.LUT R0, R0, 0x1, RZ, 0xc0, !PT ;  /* 0x0000000100001812 */ /* 0x000fe400078ec0ff */
[----:B------:R-:W-:Y:S02]  /*6770*/  CS2R R146, SRZ ;  /* 0x0000000000927805 */ /* 0x000fe4000001ff00 */
[----:B------:R-:W-:Y:S02]  /*6780*/  SHF.L.U32 R5, R168, 0x1f, RZ ;  /* 0x0000001fa8057819 */ /* 0x000fe400000006ff */
[----:B------:R-:W-:Y:S02]  /*6790*/  CS2R R144, SRZ ;  /* 0x0000000000907805 */ /* 0x000fe4000001ff00 */
[----:B------:R-:W-:Y:S02]  /*67a0*/  ISETP.NE.U32.OR P6, PT, R0, 0x1, !P1 ;  /* 0x000000010000780c */ /* 0x000fe40004fc5470 */
[----:B------:R-:W-:Y:S02]  /*67b0*/  CS2R R142, SRZ ;  /* 0x00000000008e7805 */ /* 0x000fe4000001ff00 */
[----:B------:R-:W-:Y:S02]  /*67c0*/  PLOP3.LUT P2, PT, PT, PT, UP1, 0x80, 0x8 ;  /* 0x000000000008781c */ /* 0x000fe40003f4f018 */
[----:B------:R-:W-:Y:S02]  /*67d0*/  CS2R R140, SRZ ;  /* 0x00000000008c7805 */ /* 0x000fe4000001ff00 */
[----:B------:R-:W-:Y:S02]  /*67e0*/  SEL R0, RZ, 0xffffffff, P4 ;  /* 0xffffffffff007807 */ /* 0x000fe40002000000 */
[----:B------:R-:W-:Y:S03]  /*67f0*/  P2R R172, PR, RZ, 0x40 ;  /* 0x00000040ffac7803 */ /* 0x000fe60000000000 */
[----:B------:R-:W-:Y:S04]  /*6800*/  @P6 SHF.L.U32 R2, R165, 0x1f, RZ ;  /* 0x0000001fa5026819 */ /* 0x000fe800000006ff */
[----:B------:R-:W-:Y:S01]  /*6810*/  @P2 SEL R0, R7, R0, !P3 ;  /* 0x0000000007002207 */ /* 0x000fe20005800000 */
[----:B------:R-:W1:Y:S03]  /*6820*/  @P6 SYNCS.PHASECHK.TRANS64.TRYWAIT P1, [R3+URZ+0x180], R2 ;  /* 0x00018002030065a7 */ /* 0x000e6600080211ff */
[----:B------:R-:W-:Y:S04]  /*6830*/  LOP3.LUT R0, R0, 0x1, RZ, 0xc0, !PT ;  /* 0x0000000100007812 */ /* 0x000fe800078ec0ff */
[----:B------:R-:W-:Y:S04]  /*6840*/  ISETP.NE.U32.AND P5, PT, R0, 0x1, PT ;  /* 0x000000010000780c */ /* 0x000fe80003fa5070 */
[----:B------:R-:W-:Y:S01]  /*6850*/  P2R R192, PR, RZ, 0x20 ;  /* 0x00000020ffc07803 */ /* 0x000fe20000000000 */
[----:B------:R2:W4:Y:S01]  /*6860*/  SYNCS.PHASECHK.TRANS64.TRYWAIT P0, [R186+URZ+0x1d0], R5 ;  /* 0x0001d005ba0075a7 */ /* 0x00052200080011ff */
[----:B-1----:R-:W-:Y:S01]  /*6870*/  @P6 SEL R187, RZ, 0x1, !P1 ;  /* 0x00000001ffbb6807 */ /* 0x002fe20004800000 */
[----:B--2---:R-:W-:Y:S06]  /*6880*/  @!P6 BRA `(.L_x_115) ;  /* 0x00000000009ce947 */ /* 0x004fec0003800000 */
[----:B------:R-:W-:Y:S01]  /*6890*/  @P5 IMAD R7, R166, 0x2000, R171 ;  /* 0x00002000a6075824 */ /* 0x000fe200078e02ab */
[----:B------:R-:W-:Y:S01]  /*68a0*/  ISETP.NE.AND P1, PT, R187, RZ, PT ;  /* 0x000000ffbb00720c */ /* 0x000fe20003f25270 */
[----:B------:R-:W-:Y:S01]  /*68b0*/  BSSY B0, `(.L_x_116) ;  /* 0x0000010000007945 */ /* 0x000fe20003800000 */
[----:B------:R-:W-:Y:S01]  /*68c0*/  CS2R R142, SRZ ;  /* 0x00000000008e7805 */ /* 0x000fe2000001ff00 */
[--C-:B------:R-:W-:Y:S01]  /*68d0*/  @P5 IMAD R6, R176, -0x10, R7.reuse ;  /* 0xfffffff0b0065824 */ /* 0x100fe200078e0207 */
[----:B------:R-:W-:Y:S01]  /*68e0*/  CS2R R140, SRZ ;  /* 0x00000000008c7805 */ /* 0x000fe2000001ff00 */
[----:B------:R-:W-:Y:S01]  /*68f0*/  @P5 IMAD R4, R170, -0x10, R7 ;  /* 0xfffffff0aa045824 */ /* 0x000fe200078e0207 */
[----:B------:R-:W-:Y:S01]  /*6900*/  CS2R R150, SRZ ;  /* 0x0000000000967805 */ /* 0x000fe2000001ff00 */
[----:B------:R-:W-:Y:S01]  /*6910*/  @P5 IMAD R2, R169, 0x10, R6 ;  /* 0x00000010a9025824 */ /* 0x000fe200078e0206 */
[----:B------:R-:W-:Y:S02]  /*6920*/  CS2R R148, SRZ ;  /* 0x0000000000947805 */ /* 0x000fe4000001ff00 */
[----:B------:R-:W-:Y:S02]  /*6930*/  CS2R R146, SRZ ;  /* 0x0000000000927805 */ /* 0x000fe4000001ff00 */
[----:B------:R-:W-:Y:S02]  /*6940*/  CS2R R144, SRZ ;  /* 0x0000000000907805 */ /* 0x000fe4000001ff00 */
[----:B------:R-:W-:Y:S02]  /*6950*/  CS2R R154, SRZ ;  /* 0x00000000009a7805 */ /* 0x000fe4000001ff00 */
[----:B------:R-:W-:Y:S01]  /*6960*/  CS2R R152, SRZ ;  /* 0x0000000000987805 */ /* 0x000fe2000001ff00 */
[----:B------:R-:W-:Y:S06]  /*6970*/  @P1 BRA `(.L_x_117) ;  /* 0x00000000000c1947 */ /* 0x000fec0003800000 */
[----:B------:R-:W-:Y:S04]  /*6980*/  SHF.L.U32 R0, R165, 0x1f, RZ ;  /* 0x0000001fa5007819 */ /* 0x000fe800000006ff */
[----:B------:R-:W1:Y:S02]  /*6990*/  SYNCS.PHASECHK.TRANS64.TRYWAIT P1, [R3+URZ+0x180], R0 ;  /* 0x00018000030075a7 */ /* 0x000e6400080211ff */
[----:B-1----:R-:W-:Y:S05]  /*69a0*/  @!P1 BRA `(.L_x_118) ;  /* 0x0000003c00089947 */ /* 0x002fea0003800000 */
.L_x_117:
[----:B------:R-:W-:Y:S05]  /*69b0*/  BSYNC B0 ;  /* 0x0000000000007941 */ /* 0x000fea0003800000 */
.L_x_116:
[----:B------:R-:W-:Y:S01]  /*69c0*/  ISETP.NE.AND P1, PT, R192, RZ, PT ;  /* 0x000000ffc000720c */ /* 0x000fe20003f25270 */
[----:B-1----:R-:W-:Y:S02]  /*69d0*/  VIADD R3, R3, 0x190 ;  /* 0x0000019003037836 */ /* 0x002fe40000000000 */
[----:B------:R-:W-:Y:S02]  /*69e0*/  IMAD.U32 R0, RZ, RZ, UR45 ;  /* 0x0000002dff007e24 */ /* 0x000fe4000f8e00ff */
[----:B------:R-:W-:Y:S03]  /*69f0*/  VIADD R166, R166, 0x1 ;  /* 0x00000001a6a67836 */ /* 0x000fe60000000000 */
[----:B------:R-:W-:Y:S05]  /*6a00*/  PRMT R0, R0, 0x654, R3 ;  /* 0x0000065400007816 */ /* 0x000fea0000000003 */
[----:B------:R1:W2:Y:S04]  /*6a10*/  @P1 LDS.128 R140, [R7] ;  /* 0x00000000078c1984 */ /* 0x0002a80000000c00 */
[----:B------:R1:W1:Y:S04]  /*6a20*/  @P1 LDS.128 R148, [R4+0x20] ;  /* 0x0000200004941984 */ /* 0x0002680000000c00 */
[----:B------:R1:W1:Y:S04]  /*6a30*/  @P1 LDS.128 R144, [R6+0x10] ;  /* 0x0000100006901984 */ /* 0x0002680000000c00 */
[----:B------:R1:W1:Y:S01]  /*6a40*/  @P1 LDS.128 R152, [R2+0x10] ;  /* 0x0000100002981984 */ /* 0x0002620000000c00 */
[C---:B------:R-:W-:Y:S01]  /*6a50*/  ISETP.NE.AND P1, PT, R166.reuse, 0x2, PT ;  /* 0x00000002a600780c */ /* 0x040fe20003f25270 */
[----:B------:R-:W-:Y:S01]  /*6a60*/  @!PT LDS RZ, [RZ] ;  /* 0x00000000fffff984 */ /* 0x000fe20000000800 */
[----:B------:R-:W-:Y:S01]  /*6a70*/  @!PT LDS RZ, [RZ] ;  /* 0x00000000fffff984 */ /* 0x000fe20000000800 */
[----:B------:R-:W-:Y:S01]  /*6a80*/  @!PT LDS RZ, [RZ] ;  /* 0x00000000fffff984 */ /* 0x000fe20000000800 */
[----:B------:R-:W-:Y:S01]  /*6a90*/  @!PT LDS RZ, [RZ] ;  /* 0x00000000fffff984 */ /* 0x000fe20000000800 */
[----:B------:R5:W-:Y:S06]  /*6aa0*/  MEMBAR.ALL.CTA ;  /* 0x0000000000007992 */ /* 0x000bec0000008000 */
[----:B-----5:R-:W5:Y:S01]  /*6ab0*/  FENCE.VIEW.ASYNC.S ;  /* 0x00000000000073c6 */ /* 0x020f620000000000 */
[----:B------:R-:W-:Y:S01]  /*6ac0*/  SEL R166, R166, RZ, P1 ;  /* 0x000000ffa6a67207 */ /* 0x000fe20000800000 */
[----:B-----5:R5:W-:Y:S02]  /*6ad0*/  SYNCS.ARRIVE.TRANS64.RED.A1T0 RZ, [R0+URZ], RZ ;  /* 0x000000ff00ff79a7 */ /* 0x020be400081004ff */
[----:B-----5:R-:W-:Y:S04]  /*6ae0*/  SEL R0, RZ, 0x1, P1 ;  /* 0x00000001ff007807 */ /* 0x020fe80000800000 */
[----:B--2---:R-:W-:Y:S02]  /*6af0*/  LOP3.LUT R165, R165, R0, RZ, 0x3c, !PT ;  /* 0x00000000a5a57212 */ /* 0x004fe400078e3cff */
.L_x_115:
[----:B------:R-:W-:Y:S05]  /*6b00*/  BSYNC B1 ;  /* 0x0000000000017941 */ /* 0x000fea0003800000 */
.L_x_114:
[----:B------:R-:W-:Y:S04]  /*6b10*/  SHF.R.U32.HI R0, RZ, 0x15, R71 ;  /* 0x00000015ff007819 */ /* 0x000fe80000011647 */
[----:B------:R-:W-:Y:S01]  /*6b20*/  LOP3.LUT P1, RZ, R0, 0x3, R159, 0x48, !PT ;  /* 0x0000000300ff7812 */ /* 0x000fe2000782489f */
[----:B------:R-:W-:Y:S01]  /*6b30*/  @!UPT UIADD3 URZ, UPT, UPT, URZ, URZ, URZ ;  /* 0x000000fffffff290 */ /* 0x000fe2000fffe0ff */
[----:B----4-:R-:W-:Y:S11]  /*6b40*/  @P0 BRA `(.L_x_119) ;  /* 0x0000000000080947 */ /* 0x010ff60003800000 */
[----:B------:R-:W2:Y:S02]  /*6b50*/  SYNCS.PHASECHK.TRANS64.TRYWAIT P0, [R186+URZ+0x1d0], R5 ;  /* 0x0001d005ba0075a7 */ /* 0x000ea400080011ff */
[----:B--2---:R-:W-:Y:S05]  /*6b60*/  @!P0 BRA `(.L_x_120) ;  /* 0x0000003800ac8947 */ /* 0x004fea0003800000 */
.L_x_119:
[----:B------:R-:W-:Y:S04]  /*6b70*/  BSSY.RECONVERGENT B6, `(.L_x_121) ;  /* 0x0000012000067945 */ /* 0x000fe80003800200 */
[----:B------:R-:W-:Y:S05]  /*6b80*/  @!P1 BRA `(.L_x_122) ;  /* 0x0000000000409947 */ /* 0x000fea0003800000 */
[----:B------:R-:W2:Y:S01]  /*6b90*/  LDCU.64 UR8, c[0x4][0x70] ;  /* 0x01000e00ff0877ac */ /* 0x000ea20008000a00 */
[----:B------:R-:W-:Y:S01]  /*6ba0*/  MOV R3, 0x0 ;  /* 0x0000000000037802 */ /* 0x000fe20000000f00 */
[----:B------:R-:W-:Y:S02]  /*6bb0*/  HFMA2 R12, -RZ, RZ, 0, 5.9604644775390625e-08 ;  /* 0x00000001ff0c7431 */ /* 0x000fe400000001ff */
[----:B------:R-:W-:Y:S02]  /*6bc0*/  IMAD.MOV.U32 R8, RZ, RZ, 0x192 ;  /* 0x00000192ff087424 */ /* 0x000fe400078e00ff */
[----:B------:R-:W-:Y:S01]  /*6bd0*/  IMAD.MOV.U32 R13, RZ, RZ, RZ ;  /* 0x000000ffff0d7224 */ /* 0x000fe200078e00ff */
[----:B------:R-:W4:Y:S01]  /*6be0*/  LDCU.64 UR6, c[0x4][0x78] ;  /* 0x01000f00ff0677ac */ /* 0x000f220008000a00 */
[----:B-1----:R-:W1:Y:S01]  /*6bf0*/  LDC.64 R2, c[0x4][R3] ;  /* 0x0100000003027b82 */ /* 0x002e620000000a00 */
[----:B------:R-:W5:Y:S01]  /*6c00*/  LDCU.64 UR4, c[0x4][0x10] ;  /* 0x01000200ff0477ac */ /* 0x000f620008000a00 */
[----:B--2---:R-:W-:Y:S01]  /*6c10*/  MOV R5, UR9 ;  /* 0x0000000900057c02 */ /* 0x004fe20008000f00 */
[----:B------:R-:W-:Y:S01]  /*6c20*/  IMAD.U32 R4, RZ, RZ, UR8 ;  /* 0x00000008ff047e24 */ /* 0x000fe2000f8e00ff */
[----:B----4-:R-:W-:Y:S01]  /*6c30*/  MOV R7, UR7 ;  /* 0x0000000700077c02 */ /* 0x010fe20008000f00 */
[----:B------:R-:W-:Y:S01]  /*6c40*/  IMAD.U32 R6, RZ, RZ, UR6 ;  /* 0x00000006ff067e24 */ /* 0x000fe2000f8e00ff */
[----:B-----5:R-:W-:Y:S01]  /*6c50*/  MOV R11, UR5 ;  /* 0x00000005000b7c02 */ /* 0x020fe20008000f00 */
[----:B------:R-:W-:Y:S02]  /*6c60*/  IMAD.U32 R10, RZ, RZ, UR4 ;  /* 0x00000004ff0a7e24 */ /* 0x000fe4000f8e00ff */
[----:B------:R-:W-:Y:S07]  /*6c70*/  LEPC R20, `(.L_x_122) ;  /* 0x000000001014794e */ /* 0x000fee0000000000 */
[----:B-1-3--:R-:W-:Y:S05]  /*6c80*/  CALL.ABS.NOINC R2 ;  /* 0x0000000002007343 */ /* 0x00afea0003c00000 */
.L_x_122:
[----:B------:R-:W-:Y:S05]  /*6c90*/  BSYNC.RECONVERGENT B6 ;  /* 0x0000000000067941 */ /* 0x000fea0003800200 */
.L_x_121:
[-C--:B------:R-:W-:Y:S01]  /*6ca0*/  F2FP.F16.E5M2.UNPACK_B R74, R140.reuse ;  /* 0x0000008cff4a723e */ /* 0x080fe200020004ff */
[----:B------:R-:W-:Y:S05]  /*6cb0*/  WARPSYNC.ALL ;  /* 0x0000000000007948 */ /* 0x000fea0003800000 */
[----:B------:R-:W-:Y:S01]  /*6cc0*/  R2UR UR4, R71 ;  /* 0x00000000470472ca */ /* 0x000fe200000e0000 */
[--C-:B------:R-:W-:Y:S01]  /*6cd0*/  HADD2.F32 R72, -RZ, R74.reuse.H0_H0 ;  /* 0x2000004aff487230 */ /* 0x100fe20000004100 */
[----:B------:R-:W-:Y:S01]  /*6ce0*/  F2FP.F16.E5M2.UNPACK_B R76, R140.H1 ;  /* 0x0000008cff4c723e */ /* 0x000fe200030004ff */
[----:B------:R-:W-:Y:S01]  /*6cf0*/  HADD2.F32 R75, -RZ, R74.H1_H1 ;  /* 0x3000004aff4b7230 */ /* 0x000fe20000004100 */
[-C--:B------:R-:W-:Y:S01]  /*6d00*/  F2FP.F16.E5M2.UNPACK_B R78, R141.reuse ;  /* 0x0000008dff4e723e */ /* 0x080fe200020004ff */
[----:B------:R-:W-:Y:S01]  /*6d10*/  BSSY.RECONVERGENT B0, `(.L_x_123) ;  /* 0x000011d000007945 */ /* 0x000fe20003800200 */
[----:B------:R-:W-:Y:S01]  /*6d20*/  F2FP.F16.E5M2.UNPACK_B R80, R141.H1 ;  /* 0x0000008dff50723e */ /* 0x000fe200030004ff */
[----:B------:R-:W-:Y:S01]  /*6d30*/  HADD2.F32 R74, -RZ, R76.H0_H0 ;  /* 0x2000004cff4a7230 */ /* 0x000fe20000004100 */
[-C--:B------:R-:W-:Y:S01]  /*6d40*/  F2FP.F16.E5M2.UNPACK_B R82, R142.reuse ;  /* 0x0000008eff52723e */ /* 0x080fe200020004ff */
[--C-:B------:R-:W-:Y:S01]  /*6d50*/  HADD2.F32 R77, -RZ, R78.reuse.H0_H0 ;  /* 0x2000004eff4d7230 */ /* 0x100fe20000004100 */
[----:B------:R-:W-:Y:S01]  /*6d60*/  F2FP.F16.E5M2.UNPACK_B R84, R142.H1 ;  /* 0x0000008eff54723e */ /* 0x000fe200030004ff */
[----:B------:R-:W-:Y:S01]  /*6d70*/  HADD2.F32 R78, -RZ, R78.H1_H1 ;  /* 0x3000004eff4e7230 */ /* 0x000fe20000004100 */
[-C--:B------:R-:W-:Y:S01]  /*6d80*/  F2FP.F16.E5M2.UNPACK_B R86, R143.reuse ;  /* 0x0000008fff56723e */ /* 0x080fe200020004ff */
[----:B-12---:R-:W3:Y:S01]  /*6d90*/  LDTM.x64 R4, tmem[UR4] ;  /* 0x00000004000479ee */ /* 0x006ee20008340000 */
[----:B------:R-:W-:Y:S01]  /*6da0*/  F2FP.F16.E5M2.UNPACK_B R88, R143.H1 ;  /* 0x0000008fff58723e */ /* 0x000fe200030004ff */
[----:B------:R-:W-:Y:S01]  /*6db0*/  HADD2.F32 R76, -RZ, R76.H1_H1 ;  /* 0x3000004cff4c7230 */ /* 0x000fe20000004100 */
[-C--:B------:R-:W-:Y:S01]  /*6dc0*/  F2FP.F16.E5M2.UNPACK_B R90, R144.reuse ;  /* 0x00000090ff5a723e */ /* 0x080fe200020004ff */
[----:B------:R-:W-:Y:S01]  /*6dd0*/  HADD2.F32 R79, -RZ, R80.H0_H0 ;  /* 0x20000050ff4f7230 */ /* 0x000fe20000004100 */
[----:B------:R-:W-:Y:S01]  /*6de0*/  F2FP.F16.E5M2.UNPACK_B R92, R144.H1 ;  /* 0x00000090ff5c723e */ /* 0x000fe200030004ff */
[--C-:B------:R-:W-:Y:S01]  /*6df0*/  HADD2.F32 R81, -RZ, R82.reuse.H0_H0 ;  /* 0x20000052ff517230 */ /* 0x100fe20000004100 */
[----:B------:R-:W-:Y:S01]  /*6e00*/  ISETP.NE.AND P6, PT, R172, RZ, PT ;  /* 0x000000ffac00720c */ /* 0x000fe20003fc5270 */
[----:B------:R-:W-:Y:S01]  /*6e10*/  HADD2.F32 R82, -RZ, R82.H1_H1 ;  /* 0x30000052ff527230 */ /* 0x000fe20000004100 */
[----:B------:R-:W-:Y:S01]  /*6e20*/  SHF.L.U32 R194, R164, 0x4, RZ ;  /* 0x00000004a4c27819 */ /* 0x000fe200000006ff */
[--C-:B------:R-:W-:Y:S01]  /*6e30*/  HADD2.F32 R85, -RZ, R86.reuse.H0_H0 ;  /* 0x20000056ff557230 */ /* 0x100fe20000004100 */
[----:B------:R-:W-:Y:S01]  /*6e40*/  SHF.L.U32 R202, R163, 0x4, RZ ;  /* 0x00000004a3ca7819 */ /* 0x000fe200000006ff */
[----:B------:R-:W-:Y:S01]  /*6e50*/  HADD2.F32 R86, -RZ, R86.H1_H1 ;  /* 0x30000056ff567230 */ /* 0x000fe20000004100 */
[C---:B------:R-:W-:Y:S01]  /*6e60*/  IADD3 R179, PT, PT, R171.reuse, R194, RZ ;  /* 0x000000c2abb37210 */ /* 0x040fe20007ffe0ff */
[--C-:B------:R-:W-:Y:S01]  /*6e70*/  HADD2.F32 R89, -RZ, R90.reuse.H0_H0 ;  /* 0x2000005aff597230 */ /* 0x100fe20000004100 */
[----:B------:R-:W-:Y:S01]  /*6e80*/  IADD3 R185, PT, PT, R171, R202, RZ ;  /* 0x000000caabb97210 */ /* 0x000fe20007ffe0ff */
[----:B------:R-:W-:Y:S01]  /*6e90*/  HADD2.F32 R90, -RZ, R90.H1_H1 ;  /* 0x3000005aff5a7230 */ /* 0x000fe20000004100 */
[----:B------:R-:W-:Y:S01]  /*6ea0*/  SHF.L.U32 R200, R169, 0x4, RZ ;  /* 0x00000004a9c87819 */ /* 0x000fe200000006ff */
[----:B------:R-:W-:Y:S01]  /*6eb0*/  HADD2.F32 R80, -RZ, R80.H1_H1 ;  /* 0x30000050ff507230 */ /* 0x000fe20000004100 */
[----:B------:R-:W-:Y:S01]  /*6ec0*/  F2FP.F16.E5M2.UNPACK_B R94, R145 ;  /* 0x00000091ff5e723e */ /* 0x000fe200020004ff */
[--C-:B------:R-:W-:Y:S01]  /*6ed0*/  HADD2.F32 R83, -RZ, R84.reuse.H0_H0 ;  /* 0x20000054ff537230 */ /* 0x100fe20000004100 */
[----:B------:R-:W-:Y:S01]  /*6ee0*/  IADD3 R184, PT, PT, R200, R179, RZ ;  /* 0x000000b3c8b87210 */ /* 0x000fe20007ffe0ff */
[----:B------:R-:W-:Y:S01]  /*6ef0*/  HADD2.F32 R84, -RZ, R84.H1_H1 ;  /* 0x30000054ff547230 */ /* 0x000fe20000004100 */
[----:B------:R-:W-:Y:S01]  /*6f00*/  F2FP.F16.E5M2.UNPACK_B R98, R146 ;  /* 0x00000092ff62723e */ /* 0x000fe200020004ff */
[C---:B---3--:R-:W-:Y:S01]  /*6f10*/  FMUL R0, R70.reuse, R4 ;  /* 0x0000000446007220 */ /* 0x048fe20000400000 */
[C---:B------:R-:W-:Y:S01]  /*6f20*/  FMUL R2, R70.reuse, R5 ;  /* 0x0000000546027220 */ /* 0x040fe20000400000 */
[C---:B------:R-:W-:Y:S01]  /*6f30*/  FMUL R4, R70.reuse, R8 ;  /* 0x0000000846047220 */ /* 0x040fe20000400000 */
[C---:B------:R-:W-:Y:S01]  /*6f40*/  FMUL R5, R70.reuse, R9 ;  /* 0x0000000946057220 */ /* 0x040fe20000400000 */
[C---:B------:R-:W-:Y:S01]  /*6f50*/  FFMA R0, R73.reuse, R72, R0 ;  /* 0x0000004849007223 */ /* 0x040fe20000000000 */
[C---:B------:R-:W-:Y:S01]  /*6f60*/  FFMA R2, R73.reuse, R75, R2 ;  /* 0x0000004b49027223 */ /* 0x040fe20000000002 */
[C---:B------:R-:W-:Y:S01]  /*6f70*/  FMUL R8, R70.reuse, R12 ;  /* 0x0000000c46087220 */ /* 0x040fe20000400000 */
[C---:B------:R-:W-:Y:S01]  /*6f80*/  FMUL R9, R70.reuse, R13 ;  /* 0x0000000d46097220 */ /* 0x040fe20000400000 */
[C---:B------:R-:W-:Y:S01]  /*6f90*/  FMUL R12, R70.reuse, R16 ;  /* 0x00000010460c7220 */ /* 0x040fe20000400000 */
[C---:B------:R-:W-:Y:S01]  /*6fa0*/  FMUL R13, R70.reuse, R17 ;  /* 0x00000011460d7220 */ /* 0x040fe20000400000 */
[C---:B------:R-:W-:Y:S01]  /*6fb0*/  FMUL R16, R70.reuse, R20 ;  /* 0x0000001446107220 */ /* 0x040fe20000400000 */
[C---:B------:R-:W-:Y:S01]  /*6fc0*/  FMUL R17, R70.reuse, R21 ;  /* 0x0000001546117220 */ /* 0x040fe20000400000 */
[--C-:B------:R-:W-:Y:S02]  /*6fd0*/  HADD2.F32 R93, -RZ, R94.reuse.H0_H0 ;  /* 0x2000005eff5d7230 */ /* 0x100fe40000004100 */
[C---:B------:R-:W-:Y:S01]  /*6fe0*/  FMUL R20, R70.reuse, R24 ;  /* 0x0000001846147220 */ /* 0x040fe20000400000 */
[----:B------:R-:W-:Y:S02]  /*6ff0*/  HADD2.F32 R94, -RZ, R94.H1_H1 ;  /* 0x3000005eff5e7230 */ /* 0x000fe40000004100 */
[C---:B------:R-:W-:Y:S01]  /*7000*/  FMUL R21, R70.reuse, R25 ;  /* 0x0000001946157220 */ /* 0x040fe20000400000 */
[--C-:B------:R-:W-:Y:S02]  /*7010*/  HADD2.F32 R97, -RZ, R98.reuse.H0_H0 ;  /* 0x20000062ff617230 */ /* 0x100fe40000004100 */
[C---:B------:R-:W-:Y:S01]  /*7020*/  FMUL R24, R70.reuse, R28 ;  /* 0x0000001c46187220 */ /* 0x040fe20000400000 */
[----:B------:R-:W-:Y:S02]  /*7030*/  HADD2.F32 R98, -RZ, R98.H1_H1 ;  /* 0x30000062ff627230 */ /* 0x000fe40000004100 */
[C---:B------:R-:W-:Y:S01]  /*7040*/  FMUL R25, R70.reuse, R29 ;  /* 0x0000001d46197220 */ /* 0x040fe20000400000 */
[C---:B------:R-:W-:Y:S01]  /*7050*/  FMUL R28, R70.reuse, R32 ;  /* 0x00000020461c7220 */ /* 0x040fe20000400000 */
[C---:B------:R-:W-:Y:S01]  /*7060*/  FMUL R29, R70.reuse, R33 ;  /* 0x00000021461d7220 */ /* 0x040fe20000400000 */
[C---:B------:R-:W-:Y:S01]  /*7070*/  FMUL R32, R70.reuse, R36 ;  /* 0x0000002446207220 */ /* 0x040fe20000400000 */
[----:B------:R-:W-:Y:S01]  /*7080*/  F2FP.F16.E5M2.UNPACK_B R96, R145.H1 ;  /* 0x00000091ff60723e */ /* 0x000fe200030004ff */
[C---:B------:R-:W-:Y:S01]  /*7090*/  FMUL R33, R70.reuse, R37 ;  /* 0x0000002546217220 */ /* 0x040fe20000400000 */
[C---:B------:R-:W-:Y:S01]  /*70a0*/  FMUL R36, R70.reuse, R40 ;  /* 0x0000002846247220 */ /* 0x040fe20000400000 */
[----:B------:R-:W-:Y:S01]  /*70b0*/  F2FP.F16.E5M2.UNPACK_B R100, R146.H1 ;  /* 0x00000092ff64723e */ /* 0x000fe200030004ff */
[C---:B------:R-:W-:Y:S01]  /*70c0*/  FMUL R37, R70.reuse, R41 ;  /* 0x0000002946257220 */ /* 0x040fe20000400000 */
[C---:B------:R-:W-:Y:S01]  /*70d0*/  FMUL R40, R70.reuse, R44 ;  /* 0x0000002c46287220 */ /* 0x040fe20000400000 */
[----:B------:R-:W-:Y:S01]  /*70e0*/  F2FP.F16.E5M2.UNPACK_B R102, R147 ;  /* 0x00000093ff66723e */ /* 0x000fe200020004ff */
[C---:B------:R-:W-:Y:S01]  /*70f0*/  FMUL R41, R70.reuse, R45 ;  /* 0x0000002d46297220 */ /* 0x040fe20000400000 */
[C---:B------:R-:W-:Y:S01]  /*7100*/  FMUL R44, R70.reuse, R48 ;  /* 0x00000030462c7220 */ /* 0x040fe20000400000 */
[----:B------:R-:W-:Y:S01]  /*7110*/  F2FP.F16.E5M2.UNPACK_B R104, R147.H1 ;  /* 0x00000093ff68723e */ /* 0x000fe200030004ff */
[C---:B------:R-:W-:Y:S01]  /*7120*/  FMUL R45, R70.reuse, R49 ;  /* 0x00000031462d7220 */ /* 0x040fe20000400000 */
[--C-:B------:R-:W-:Y:S02]  /*7130*/  HADD2.F32 R101, -RZ, R102.reuse.H0_H0 ;  /* 0x20000066ff657230 */ /* 0x100fe40000004100 */
[C---:B------:R-:W-:Y:S01]  /*7140*/  FMUL R48, R70.reuse, R52 ;  /* 0x0000003446307220 */ /* 0x040fe20000400000 */
[----:B------:R-:W-:Y:S01]  /*7150*/  F2FP.F16.E5M2.UNPACK_B R106, R148 ;  /* 0x00000094ff6a723e */ /* 0x000fe200020004ff */
[----:B------:R-:W-:Y:S02]  /*7160*/  HADD2.F32 R102, -RZ, R102.H1_H1 ;  /* 0x30000066ff667230 */ /* 0x000fe40000004100 */
[C---:B------:R-:W-:Y:S01]  /*7170*/  FMUL R49, R70.reuse, R53 ;  /* 0x0000003546317220 */ /* 0x040fe20000400000 */
[C---:B------:R-:W-:Y:S01]  /*7180*/  FMUL R52, R70.reuse, R56 ;  /* 0x0000003846347220 */ /* 0x040fe20000400000 */
[----:B------:R-:W-:Y:S01]  /*7190*/  F2FP.F16.E5M2.UNPACK_B R108, R148.H1 ;  /* 0x00000094ff6c723e */ /* 0x000fe200030004ff */
[--C-:B------:R-:W-:Y:S02]  /*71a0*/  HADD2.F32 R105, -RZ, R106.reuse.H0_H0 ;  /* 0x2000006aff697230 */ /* 0x100fe40000004100 */
[C---:B------:R-:W-:Y:S01]  /*71b0*/  FMUL R53, R70.reuse, R57 ;  /* 0x0000003946357220 */ /* 0x040fe20000400000 */
[----:B------:R-:W-:Y:S02]  /*71c0*/  HADD2.F32 R106, -RZ, R106.H1_H1 ;  /* 0x3000006aff6a7230 */ /* 0x000fe40000004100 */
        /* <DEDUP_REMOVED lines=11> */
[C---:B------:R-:W-:Y:S01]  /*7280*/  FFMA R3, R73.reuse, R74, R3 ;  /* 0x0000004a49037223 */ /* 0x040fe20000000003 */
[----:B------:R-:W-:Y:S01]  /*7290*/  F2FP.F16.E5M2.UNPACK_B R116, R150.H1 ;  /* 0x00000096ff74723e */ /* 0x000fe200030004ff */
[--C-:B------:R-:W-:Y:S02]  /*72a0*/  HADD2.F32 R113, -RZ, R114.reuse.H0_H0 ;  /* 0x20000072ff717230 */ /* 0x100fe40000004100 */
[C---:B------:R-:W-:Y:S01]  /*72b0*/  FFMA R7, R73.reuse, R76, R7 ;  /* 0x0000004c49077223 */ /* 0x040fe20000000007 */
[C---:B------:R-:W-:Y:S01]  /*72c0*/  FFMA R4, R73.reuse, R77, R4 ;  /* 0x0000004d49047223 */ /* 0x040fe20000000004 */
[----:B------:R-:W-:Y:S01]  /*72d0*/  F2FP.F16.E5M2.UNPACK_B R118, R151 ;  /* 0x00000097ff76723e */ /* 0x000fe200020004ff */
[----:B------:R-:W-:Y:S01]  /*72e0*/  FFMA R5, R73, R78, R5 ;  /* 0x0000004e49057223 */ /* 0x000fe20000000005 */
[----:B------:R-:W-:Y:S01]  /*72f0*/  HADD2.F32 R114, -RZ, R114.H1_H1 ;  /* 0x30000072ff727230 */ /* 0x000fe20000004100 */
[----:B------:R-:W-:Y:S01]  /*7300*/  F2FP.SATFINITE.E5M2.F32.PACK_AB_MERGE_C R173, R7, R3, RZ ;  /* 0x0000000307ad723e */ /* 0x000fe200048060ff */
[C---:B------:R-:W-:Y:S01]  /*7310*/  FMUL R6, R70.reuse, R10 ;  /* 0x0000000a46067220 */ /* 0x040fe20000400000 */
[--C-:B------:R-:W-:Y:S02]  /*7320*/  HADD2.F32 R117, -RZ, R118.reuse.H0_H0 ;  /* 0x20000076ff757230 */ /* 0x100fe40000004100 */
[----:B------:R-:W-:Y:S01]  /*7330*/  FMUL R11, R70, R11 ;  /* 0x0000000b460b7220 */ /* 0x000fe20000400000 */
[----:B------:R-:W-:Y:S01]  /*7340*/  F2FP.SATFINITE.E5M2.F32.PACK_AB_MERGE_C R172, R2, R0, R173 ;  /* 0x0000000002ac723e */ /* 0x000fe200048060ad */
[C---:B------:R-:W-:Y:S01]  /*7350*/  FFMA R6, R73.reuse, R79, R6 ;  /* 0x0000004f49067223 */ /* 0x040fe20000000006 */
[----:B------:R-:W-:Y:S02]  /*7360*/  HADD2.F32 R118, -RZ, R118.H1_H1 ;  /* 0x30000076ff767230 */ /* 0x000fe40000004100 */
[C---:B------:R-:W-:Y:S01]  /*7370*/  FFMA R11, R73.reuse, R80, R11 ;  /* 0x00000050490b7223 */ /* 0x040fe2000000000b */
[C---:B------:R-:W-:Y:S01]  /*7380*/  FFMA R8, R73.reuse, R81, R8 ;  /* 0x0000005149087223 */ /* 0x040fe20000000008 */
[----:B------:R-:W-:Y:S01]  /*7390*/  F2FP.F16.E5M2.UNPACK_B R120, R151.H1 ;  /* 0x00000097ff78723e */ /* 0x000fe200030004ff */
[----:B------:R-:W-:Y:S01]  /*73a0*/  FFMA R9, R73, R82, R9 ;  /* 0x0000005249097223 */ /* 0x000fe20000000009 */
[C---:B------:R-:W-:Y:S01]  /*73b0*/  FMUL R10, R70.reuse, R14 ;  /* 0x0000000e460a7220 */ /* 0x040fe20000400000 */
[----:B------:R-:W-:Y:S01]  /*73c0*/  F2FP.F16.E5M2.UNPACK_B R122, R152 ;  /* 0x00000098ff7a723e */ /* 0x000fe200020004ff */
[C---:B------:R-:W-:Y:S01]  /*73d0*/  FMUL R15, R70.reuse, R15 ;  /* 0x0000000f460f7220 */ /* 0x040fe20000400000 */
[----:B------:R-:W-:Y:S01]  /*73e0*/  HADD2.F32 R87, -RZ, R88.H0_H0 ;  /* 0x20000058ff577230 */ /* 0x000fe20000004100 */
[----:B------:R-:W-:Y:S01]  /*73f0*/  F2FP.SATFINITE.E5M2.F32.PACK_AB_MERGE_C R174, R11, R6, RZ ;  /* 0x000000060bae723e */ /* 0x000fe200048060ff */
[C---:B------:R-:W-:Y:S01]  /*7400*/  FFMA R10, R73.reuse, R83, R10 ;  /* 0x00000053490a7223 */ /* 0x040fe2000000000a */
[C---:B------:R-:W-:Y:S01]  /*7410*/  FFMA R15, R73.reuse, R84, R15 ;  /* 0x00000054490f7223 */ /* 0x040fe2000000000f */
[C---:B------:R-:W-:Y:S01]  /*7420*/  FFMA R12, R73.reuse, R85, R12 ;  /* 0x00000055490c7223 */ /* 0x040fe2000000000c */
[----:B------:R-:W-:Y:S01]  /*7430*/  F2FP.F16.E5M2.UNPACK_B R124, R152.H1 ;  /* 0x00000098ff7c723e */ /* 0x000fe200030004ff */
[----:B------:R-:W-:Y:S01]  /*7440*/  FFMA R13, R73, R86, R13 ;  /* 0x00000056490d7223 */ /* 0x000fe2000000000d */
[----:B------:R-:W-:Y:S01]  /*7450*/  F2FP.SATFINITE.E5M2.F32.PACK_AB_MERGE_C R173, R5, R4, R174 ;  /* 0x0000000405ad723e */ /* 0x000fe200048060ae */
[--C-:B------:R-:W-:Y:S01]  /*7460*/  HADD2.F32 R121, -RZ, R122.reuse.H0_H0 ;  /* 0x2000007aff797230 */ /* 0x100fe20000004100 */
[----:B------:R-:W-:Y:S01]  /*7470*/  F2FP.SATFINITE.E5M2.F32.PACK_AB_MERGE_C R174, R15, R10, RZ ;  /* 0x0000000a0fae723e */ /* 0x000fe200048060ff */
[----:B------:R-:W-:Y:S02]  /*7480*/  HADD2.F32 R122, -RZ, R122.H1_H1 ;  /* 0x3000007aff7a7230 */ /* 0x000fe40000004100 */
[C---:B------:R-:W-:Y:S01]  /*7490*/  FMUL R14, R70.reuse, R18 ;  /* 0x00000012460e7220 */ /* 0x040fe20000400000 */
[----:B------:R-:W-:Y:S01]  /*74a0*/  HADD2.F32 R88, -RZ, R88.H1_H1 ;  /* 0x30000058ff587230 */ /* 0x000fe20000004100 */
[----:B------:R-:W-:Y:S01]  /*74b0*/  F2FP.SATFINITE.E5M2.F32.PACK_AB_MERGE_C R174, R9, R8, R174 ;  /* 0x0000000809ae723e */ /* 0x000fe200048060ae */
[C---:B------:R-:W-:Y:S01]  /*74c0*/  FMUL R19, R70.reuse, R19 ;  /* 0x0000001346137220 */ /* 0x040fe20000400000 */
[--C-:B------:R-:W-:Y:S02]  /*74d0*/  HADD2.F32 R91, -RZ, R92.reuse.H0_H0 ;  /* 0x2000005cff5b7230 */ /* 0x100fe40000004100 */
[C---:B------:R-:W-:Y:S01]  /*74e0*/  FFMA R14, R73.reuse, R87, R14 ;  /* 0x00000057490e7223 */ /* 0x040fe2000000000e */
[----:B------:R-:W-:Y:S02]  /*74f0*/  HADD2.F32 R92, -RZ, R92.H1_H1 ;  /* 0x3000005cff5c7230 */ /* 0x000fe40000004100 */
[C---:B------:R-:W-:Y:S01]  /*7500*/  FFMA R19, R73.reuse, R88, R19 ;  /* 0x0000005849137223 */ /* 0x040fe20000000013 */
[C---:B------:R-:W-:Y:S01]  /*7510*/  FFMA R16, R73.reuse, R89, R16 ;  /* 0x0000005949107223 */ /* 0x040fe20000000010 */
        /* <DEDUP_REMOVED lines=17> */
[----:B------:R1:W-:Y:S01]  /*7630*/  STS.128 [R137+UR44+0x4400], R172 ;  /* 0x004400ac89007988 */ /* 0x0003e20008000c2c */
[----:B------:R-:W-:Y:S01]  /*7640*/  F2FP.SATFINITE.E5M2.F32.PACK_AB_MERGE_C R180, R17, R16, R180 ;  /* 0x0000001011b4723e */ /* 0x000fe200048060b4 */
[C---:B------:R-:W-:Y:S01]  /*7650*/  FFMA R22, R73.reuse, R95, R22 ;  /* 0x0000005f49167223 */ /* 0x040fe20000000016 */
[C---:B------:R-:W-:Y:S01]  /*7660*/  FMUL R27, R70.reuse, R27 ;  /* 0x0000001b461b7220 */ /* 0x040fe20000400000 */
[--C-:B------:R-:W-:Y:S02]  /*7670*/  HADD2.F32 R99, -RZ, R100.reuse.H0_H0 ;  /* 0x20000064ff637230 */ /* 0x100fe40000004100 */
[C---:B------:R-:W-:Y:S01]  /*7680*/  FMUL R26, R70.reuse, R30 ;  /* 0x0000001e461a7220 */ /* 0x040fe20000400000 */
[----:B------:R-:W-:Y:S02]  /*7690*/  HADD2.F32 R100, -RZ, R100.H1_H1 ;  /* 0x30000064ff647230 */ /* 0x000fe40000004100 */
[C---:B------:R-:W-:Y:S01]  /*76a0*/  FFMA R27, R73.reuse, R96, R27 ;  /* 0x00000060491b7223 */ /* 0x040fe2000000001b */
[C---:B------:R-:W-:Y:S01]  /*76b0*/  FFMA R24, R73.reuse, R97, R24 ;  /* 0x0000006149187223 */ /* 0x040fe20000000018 */
[C---:B------:R-:W-:Y:S01]  /*76c0*/  FFMA R25, R73.reuse, R98, R25 ;  /* 0x0000006249197223 */ /* 0x040fe20000000019 */
[----:B------:R-:W-:Y:S01]  /*76d0*/  F2FP.F16.E5M2.UNPACK_B R130, R154 ;  /* 0x0000009aff82723e */ /* 0x000fe200020004ff */
[----:B------:R-:W-:Y:S01]  /*76e0*/  FFMA R26, R73, R99, R26 ;  /* 0x00000063491a7223 */ /* 0x000fe2000000001a */
[----:B------:R-:W-:Y:S01]  /*76f0*/  F2FP.SATFINITE.E5M2.F32.PACK_AB_MERGE_C R181, R27, R22, RZ ;  /* 0x000000161bb5723e */ /* 0x000fe200048060ff */
[C---:B------:R-:W-:Y:S01]  /*7700*/  FMUL R31, R70.reuse, R31 ;  /* 0x0000001f461f7220 */ /* 0x040fe20000400000 */
[--C-:B------:R-:W-:Y:S02]  /*7710*/  HADD2.F32 R103, -RZ, R104.reuse.H0_H0 ;  /* 0x20000068ff677230 */ /* 0x100fe40000004100 */
[C---:B------:R-:W-:Y:S01]  /*7720*/  FMUL R30, R70.reuse, R34 ;  /* 0x00000022461e7220 */ /* 0x040fe20000400000 */
[----:B------:R-:W-:Y:S01]  /*7730*/  HADD2.F32 R104, -RZ, R104.H1_H1 ;  /* 0x30000068ff687230 */ /* 0x000fe20000004100 */
[----:B------:R-:W-:Y:S01]  /*7740*/  F2FP.SATFINITE.E5M2.F32.PACK_AB_MERGE_C R181, R21, R20, R181 ;  /* 0x0000001415b5723e */ /* 0x000fe200048060b5 */
[C---:B------:R-:W-:Y:S01]  /*7750*/  FFMA R31, R73.reuse, R100, R31 ;  /* 0x00000064491f7223 */ /* 0x040fe2000000001f */
[C---:B------:R-:W-:Y:S01]  /*7760*/  FFMA R28, R73.reuse, R101, R28 ;  /* 0x00000065491c7223 */ /* 0x040fe2000000001c */
[C---:B------:R-:W-:Y:S01]  /*7770*/  FFMA R29, R73.reuse, R102, R29 ;  /* 0x00000066491d7223 */ /* 0x040fe2000000001d */
[----:B------:R-:W-:Y:S01]  /*7780*/  F2FP.F16.E5M2.UNPACK_B R132, R154.H1 ;  /* 0x0000009aff84723e */ /* 0x000fe200030004ff */
[----:B------:R-:W-:Y:S01]  /*7790*/  FFMA R30, R73, R103, R30 ;  /* 0x00000067491e7223 */ /* 0x000fe2000000001e */
[----:B------:R-:W-:Y:S01]  /*77a0*/  F2FP.SATFINITE.E5M2.F32.PACK_AB_MERGE_C R182, R31, R26, RZ ;  /* 0x0000001a1fb6723e */ /* 0x000fe200048060ff */
[----:B------:R-:W-:Y:S02]  /*77b0*/  HADD2.F32 R129, -RZ, R130.H0_H0 ;  /* 0x20000082ff817230 */ /* 0x000fe40000004100 */
[C---:B------:R-:W-:Y:S01]  /*77c0*/  FMUL R35, R70.reuse, R35 ;  /* 0x0000002346237220 */ /* 0x040fe20000400000 */
[----:B------:R-:W-:Y:S01]  /*77d0*/  HADD2.F32 R107, -RZ, R108.H0_H0 ;  /* 0x2000006cff6b7230 */ /* 0x000fe20000004100 */
[----:B------:R-:W-:Y:S01]  /*77e0*/  F2FP.SATFINITE.E5M2.F32.PACK_AB_MERGE_C R182, R25, R24, R182 ;  /* 0x0000001819b6723e */ /* 0x000fe200048060b6 */
[----:B------:R-:W-:Y:S02]  /*77f0*/  HADD2.F32 R130, -RZ, R130.H1_H1 ;  /* 0x30000082ff827230 */ /* 0x000fe40000004100 */
[C---:B------:R-:W-:Y:S01]  /*7800*/  FFMA R35, R73.reuse, R104, R35 ;  /* 0x0000006849237223 */ /* 0x040fe20000000023 */
[C---:B------:R-:W-:Y:S01]  /*7810*/  FFMA R32, R73.reuse, R105, R32 ;  /* 0x0000006949207223 */ /* 0x040fe20000000020 */
[----:B------:R-:W-:Y:S01]  /*7820*/  FFMA R33, R73, R106, R33 ;  /* 0x0000006a49217223 */ /* 0x000fe20000000021 */
[----:B------:R-:W-:Y:S02]  /*7830*/  HADD2.F32 R108, -RZ, R108.H1_H1 ;  /* 0x3000006cff6c7230 */ /* 0x000fe40000004100 */
        /* <DEDUP_REMOVED lines=16> */
[----:B------:R1:W-:Y:S01]  /*7940*/  STS.128 [R179+0x4010], R180 ;  /* 0x004010b4b3007388 */ /* 0x0003e20000000c00 */
[----:B------:R-:W-:Y:S01]  /*7950*/  F2FP.SATFINITE.E5M2.F32.PACK_AB_MERGE_C R188, R33, R32, R188 ;  /* 0x0000002021bc723e */ /* 0x000fe200048060bc */
[C---:B------:R-:W-:Y:S01]  /*7960*/  FFMA R38, R73.reuse, R111, R38 ;  /* 0x0000006f49267223 */ /* 0x040fe20000000026 */
[C---:B------:R-:W-:Y:S01]  /*7970*/  FMUL R43, R70.reuse, R43 ;  /* 0x0000002b462b7220 */ /* 0x040fe20000400000 */
[--C-:B------:R-:W-:Y:S02]  /*7980*/  HADD2.F32 R115, -RZ, R116.reuse.H0_H0 ;  /* 0x20000074ff737230 */ /* 0x100fe40000004100 */
[----:B------:R-:W-:Y:S01]  /*7990*/  FMUL R42, R70, R46 ;  /* 0x0000002e462a7220 */ /* 0x000fe20000400000 */
[----:B------:R-:W-:Y:S02]  /*79a0*/  HADD2.F32 R116, -RZ, R116.H1_H1 ;  /* 0x30000074ff747230 */ /* 0x000fe40000004100 */
[C---:B------:R-:W-:Y:S01]  /*79b0*/  FFMA R43, R73.reuse, R112, R43 ;  /* 0x00000070492b7223 */ /* 0x040fe2000000002b */
[C---:B------:R-:W-:Y:S01]  /*79c0*/  FFMA R40, R73.reuse, R113, R40 ;  /* 0x0000007149287223 */ /* 0x040fe20000000028 */
[C---:B------:R-:W-:Y:S01]  /*79d0*/  FFMA R41, R73.reuse, R114, R41 ;  /* 0x0000007249297223 */ /* 0x040fe20000000029 */
[----:B------:R-:W-:Y:S01]  /*79e0*/  ISETP.NE.AND P0, PT, R178, RZ, PT ;  /* 0x000000ffb200720c */ /* 0x000fe20003f05270 */
        /* <DEDUP_REMOVED lines=10> */
[C---:B------:R-:W-:Y:S01]  /*7a90*/  FMUL R51, R70.reuse, R51 ;  /* 0x0000003346337220 */ /* 0x040fe20000400000 */
[--C-:B------:R-:W-:Y:S02]  /*7aa0*/  HADD2.F32 R123, -RZ, R124.reuse.H0_H0 ;  /* 0x2000007cff7b7230 */ /* 0x100fe40000004100 */
[C---:B------:R-:W-:Y:S01]  /*7ab0*/  FFMA R46, R73.reuse, R119, R46 ;  /* 0x00000077492e7223 */ /* 0x040fe2000000002e */
[----:B------:R-:W-:Y:S02]  /*7ac0*/  HADD2.F32 R124, -RZ, R124.H1_H1 ;  /* 0x3000007cff7c7230 */ /* 0x000fe40000004100 */
[C---:B------:R-:W-:Y:S01]  /*7ad0*/  FMUL R50, R70.reuse, R54 ;  /* 0x0000003646327220 */ /* 0x040fe20000400000 */
[C---:B------:R-:W-:Y:S01]  /*7ae0*/  FFMA R51, R73.reuse, R120, R51 ;  /* 0x0000007849337223 */ /* 0x040fe20000000033 */
[C---:B------:R-:W-:Y:S01]  /*7af0*/  FMUL R55, R70.reuse, R55 ;  /* 0x0000003746377220 */ /* 0x040fe20000400000 */
[C---:B------:R-:W-:Y:S01]  /*7b00*/  FFMA R48, R73.reuse, R121, R48 ;  /* 0x0000007949307223 */ /* 0x040fe20000000030 */
[C---:B------:R-:W-:Y:S01]  /*7b10*/  FFMA R49, R73.reuse, R122, R49 ;  /* 0x0000007a49317223 */ /* 0x040fe20000000031 */
        /* <DEDUP_REMOVED lines=20> */
[----:B------:R-:W-:Y:S01]  /*7c60*/  FFMA R63, R73, R132, R63 ;  /* 0x00000084493f7223 */ /* 0x000fe2000000003f */
[----:B------:R-:W-:Y:S01]  /*7c70*/  FMUL R67, R70, R67 ;  /* 0x0000004346437220 */ /* 0x000fe20000400000 */
[----:B------:R-:W-:Y:S01]  /*7c80*/  F2FP.SATFINITE.E5M2.F32.PACK_AB_MERGE_C R190, R47, R42, RZ ;  /* 0x0000002a2fbe723e */ /* 0x000fe200048060ff */
[----:B------:R-:W-:Y:S01]  /*7c90*/  FFMA R60, R73, R133, R60 ;  /* 0x00000085493c7223 */ /* 0x000fe2000000003c */
[----:B------:R-:W-:Y:S01]  /*7ca0*/  F2FP.SATFINITE.E5M2.F32.PACK_AB_MERGE_C R191, R51, R46, RZ ;  /* 0x0000002e33bf723e */ /* 0x000fe200048060ff */
[C---:B------:R-:W-:Y:S01]  /*7cb0*/  FFMA R61, R73.reuse, R134, R61 ;  /* 0x00000086493d7223 */ /* 0x040fe2000000003d */
[C---:B------:R-:W-:Y:S01]  /*7cc0*/  FFMA R62, R73.reuse, R135, R62 ;  /* 0x00000087493e7223 */ /* 0x040fe2000000003e */
[----:B------:R-:W-:Y:S01]  /*7cd0*/  FFMA R67, R73, R136, R67 ;  /* 0x0000008849437223 */ /* 0x000fe20000000043 */
[----:B------:R-:W-:Y:S02]  /*7ce0*/  F2FP.SATFINITE.E5M2.F32.PACK_AB_MERGE_C R190, R41, R40, R190 ;  /* 0x0000002829be723e */ /* 0x000fe400048060be */
[----:B------:R-:W-:Y:S02]  /*7cf0*/  F2FP.SATFINITE.E5M2.F32.PACK_AB_MERGE_C R191, R45, R44, R191 ;  /* 0x0000002c2dbf723e */ /* 0x000fe400048060bf */
[----:B------:R-:W-:Y:S02]  /*7d00*/  F2FP.SATFINITE.E5M2.F32.PACK_AB_MERGE_C R196, R55, R50, RZ ;  /* 0x0000003237c4723e */ /* 0x000fe400048060ff */
[----:B------:R-:W-:Y:S01]  /*7d10*/  F2FP.SATFINITE.E5M2.F32.PACK_AB_MERGE_C R197, R59, R54, RZ ;  /* 0x000000363bc5723e */ /* 0x000fe200048060ff */
[----:B------:R1:W-:Y:S01]  /*7d20*/  STS.128 [R185+0x4020], R188 ;  /* 0x004020bcb9007388 */ /* 0x0003e20000000c00 */
[----:B------:R-:W-:Y:S02]  /*7d30*/  F2FP.SATFINITE.E5M2.F32.PACK_AB_MERGE_C R198, R63, R58, RZ ;  /* 0x0000003a3fc6723e */ /* 0x000fe400048060ff */
[----:B------:R-:W-:Y:S02]  /*7d40*/  F2FP.SATFINITE.E5M2.F32.PACK_AB_MERGE_C R199, R67, R62, RZ ;  /* 0x0000003e43c7723e */ /* 0x000fe400048060ff */
[----:B------:R-:W-:Y:S02]  /*7d50*/  F2FP.SATFINITE.E5M2.F32.PACK_AB_MERGE_C R196, R49, R48, R196 ;  /* 0x0000003031c4723e */ /* 0x000fe400048060c4 */
[----:B------:R-:W-:Y:S02]  /*7d60*/  F2FP.SATFINITE.E5M2.F32.PACK_AB_MERGE_C R197, R53, R52, R197 ;  /* 0x0000003435c5723e */ /* 0x000fe400048060c5 */
[----:B------:R-:W-:Y:S02]  /*7d70*/  F2FP.SATFINITE.E5M2.F32.PACK_AB_MERGE_C R198, R57, R56, R198 ;  /* 0x0000003839c6723e */ /* 0x000fe400048060c6 */
[----:B------:R-:W-:Y:S02]  /*7d80*/  F2FP.SATFINITE.E5M2.F32.PACK_AB_MERGE_C R199, R61, R60, R199 ;  /* 0x0000003c3dc7723e */ /* 0x000fe400048060c7 */
[----:B------:R-:W-:Y:S02]  /*7d90*/  LEA R193, R166, UR44, 0x3 ;  /* 0x0000002ca6c17c11 */ /* 0x000fe4000f8e18ff */
[----:B------:R-:W-:Y:S01]  /*7da0*/  @P6 SHF.L.U32 R204, R165, 0x1f, RZ ;  /* 0x0000001fa5cc6819 */ /* 0x000fe200000006ff */
[----:B------:R1:W-:Y:S01]  /*7db0*/  STS.128 [R184+0x4010], R196 ;  /* 0x004010c4b8007388 */ /* 0x0003e20000000c00 */
[----:B------:R-:W-:Y:S01]  /*7dc0*/  @!PT LDS RZ, [RZ] ;  /* 0x00000000fffff984 */ /* 0x000fe20000000800 */
[----:B------:R-:W-:Y:S01]  /*7dd0*/  @!PT LDS RZ, [RZ] ;  /* 0x00000000fffff984 */ /* 0x000fe20000000800 */
[----:B------:R-:W-:Y:S01]  /*7de0*/  @!PT LDS RZ, [RZ] ;  /* 0x00000000fffff984 */ /* 0x000fe20000000800 */
[----:B------:R-:W-:Y:S01]  /*7df0*/  @!PT LDS RZ, [RZ] ;  /* 0x00000000fffff984 */ /* 0x000fe20000000800 */
[----:B------:R2:W-:Y:S07]  /*7e00*/  MEMBAR.ALL.CTA ;  /* 0x0000000000007992 */ /* 0x0005ee0000008000 */
[----:B--2---:R-:W2:Y:S02]  /*7e10*/  FENCE.VIEW.ASYNC.S ;  /* 0x00000000000073c6 */ /* 0x004ea40000000000 */
[----:B--2---:R-:W-:Y:S06]  /*7e20*/  BAR.SYNC.DEFER_BLOCKING 0x1, 0x80 ;  /* 0x0042000000007b1d */ /* 0x004fec0000010000 */
[----:B------:R-:W-:Y:S05]  /*7e30*/  @P0 BRA `(.L_x_124) ;  /* 0x0000000000280947 */ /* 0x000fea0003800000 */
[----:B------:R-:W2:Y:S01]  /*7e40*/  LDCU.64 UR6, c[0x0][0x348] ;  /* 0x00006900ff0677ac */ /* 0x000ea20008000a00 */
[----:B------:R-:W-:Y:S01]  /*7e50*/  UIADD3 UR4, UPT, UPT, UR44, 0x4400, URZ ;  /* 0x000044002c047890 */ /* 0x000fe2000fffe0ff */
[----:B------:R-:W-:Y:S05]  /*7e60*/  UMOV UR51, UR36 ;  /* 0x0000002400337c82 */ /* 0x000fea0008000000 */
[----:B------:R-:W-:Y:S04]  /*7e70*/  MOV R177, UR4 ;  /* 0x0000000400b17c02 */ /* 0x000fe80008000f00 */
[----:B------:R-:W-:Y:S01]  /*7e80*/  R2UR UR48, R177 ;  /* 0x00000000b13072ca */ /* 0x000fe200000e0000 */
[----:B--2---:R-:W-:Y:S04]  /*7e90*/  UIADD3 UR4, UP0, UPT, UR6, 0x680, URZ ;  /* 0x0000068006047890 */ /* 0x004fe8000ff1e0ff */
[----:B------:R-:W-:Y:S09]  /*7ea0*/  UIADD3.X UR5, UPT, UPT, URZ, UR7, URZ, UP0, !UPT ;  /* 0x00000007ff057290 */ /* 0x000ff200087fe4ff */
[----:B------:R2:W-:Y:S01]  /*7eb0*/  UTMASTG.3D [UR48], [UR4] ;  /* 0x00000030040073b5 */ /* 0x0005e20008010000 */
[----:B------:R0:W-:Y:S01]  /*7ec0*/  UTMACMDFLUSH ;  /* 0x00000000000079b7 */ /* 0x0001e20000000000 */
[----:B--2---:R-:W-:Y:S04]  /*7ed0*/  DEPBAR.LE SB0, 0x1 ;  /* 0x000080400000791a */ /* 0x004fe80000000000 */
.L_x_124:
[----:B------:R-:W-:Y:S05]  /*7ee0*/  BSYNC.RECONVERGENT B0 ;  /* 0x0000000000007941 */ /* 0x000fea0003800200 */
.L_x_123:
[----:B------:R-:W-:Y:S06]  /*7ef0*/  BAR.SYNC.DEFER_BLOCKING 0x1, 0x80 ;  /* 0x0042000000007b1d */ /* 0x000fec0000010000 */
[----:B------:R-:W2:Y:S01]  /*7f00*/  @P6 SYNCS.PHASECHK.TRANS64.TRYWAIT P0, [R193+URZ+0x180], R204 ;  /* 0x000180ccc10065a7 */ /* 0x000ea200080011ff */
[----:B------:R-:W-:Y:S01]  /*7f10*/  BSSY B1, `(.L_x_125) ;  /* 0x0000023000017945 */ /* 0x000fe20003800000 */
[----:B--2---:R-:W-:Y:S03]  /*7f20*/  @P6 SEL R187, RZ, 0x1, !P0 ;  /* 0x00000001ffbb6807 */ /* 0x004fe60004000000 */
[----:B------:R-:W-:Y:S05]  /*7f30*/  @!P6 BRA `(.L_x_126) ;  /* 0x000000000080e947 */ /* 0x000fea0003800000 */
[----:B------:R-:W-:Y:S01]  /*7f40*/  ISETP.NE.AND P1, PT, R192, RZ, PT ;  /* 0x000000ffc000720c */ /* 0x000fe20003f25270 */
[----:B------:R-:W-:Y:S01]  /*7f50*/  BSSY B0, `(.L_x_127) ;  /* 0x000000a000007945 */ /* 0x000fe20003800000 */
[----:B------:R-:W-:Y:S11]  /*7f60*/  ISETP.NE.AND P0, PT, R187, RZ, PT ;  /* 0x000000ffbb00720c */ /* 0x000ff60003f05270 */
[----:B------:R-:W-:Y:S04]  /*7f70*/  @P1 IMAD R3, R166, 0x2000, R171 ;  /* 0x00002000a6031824 */ /* 0x000fe800078e02ab */
[C---:B------:R-:W-:Y:S01]  /*7f80*/  @P1 IMAD.IADD R5, R3.reuse, 0x1, R194 ;  /* 0x0000000103051824 */ /* 0x040fe200078e02c2 */
[----:B------:R-:W-:Y:S03]  /*7f90*/  @P1 IADD3 R202, PT, PT, R3, R202, RZ ;  /* 0x000000ca03ca1210 */ /* 0x000fe60007ffe0ff */
[----:B------:R-:W-:Y:S01]  /*7fa0*/  @P1 IMAD.IADD R200, R200, 0x1, R5 ;  /* 0x00000001c8c81824 */ /* 0x000fe200078e0205 */
[----:B------:R-:W-:Y:S06]  /*7fb0*/  @P0 BRA `(.L_x_128) ;  /* 0x00000000000c0947 */ /* 0x000fec0003800000 */
[----:B------:R-:W-:Y:S04]  /*7fc0*/  SHF.L.U32 R0, R165, 0x1f, RZ ;  /* 0x0000001fa5007819 */ /* 0x000fe800000006ff */
[----:B------:R-:W2:Y:S02]  /*7fd0*/  SYNCS.PHASECHK.TRANS64.TRYWAIT P0, [R193+URZ+0x180], R0 ;  /* 0x00018000c10075a7 */ /* 0x000ea400080011ff */
[----:B--2---:R-:W-:Y:S05]  /*7fe0*/  @!P0 BRA `(.L_x_129) ;  /* 0x0000002400a08947 */ /* 0x004fea0003800000 */
.L_x_128:
[----:B------:R-:W-:Y:S05]  /*7ff0*/  BSYNC B0 ;  /* 0x0000000000007941 */ /* 0x000fea0003800000 */
.L_x_127:
[----:B------:R-:W-:Y:S01]  /*8000*/  ISETP.NE.AND P0, PT, R192, RZ, PT ;  /* 0x000000ffc000720c */ /* 0x000fe20003f05270 */
[----:B--2---:R-:W-:Y:S02]  /*8010*/  VIADD R193, R193, 0x190 ;  /* 0x00000190c1c17836 */ /* 0x004fe40000000000 */
[----:B------:R-:W-:Y:S02]  /*8020*/  IMAD.U32 R0, RZ, RZ, UR45 ;  /* 0x0000002dff007e24 */ /* 0x000fe4000f8e00ff */
[----:B------:R-:W-:Y:S03]  /*8030*/  VIADD R166, R166, 0x1 ;  /* 0x00000001a6a67836 */ /* 0x000fe60000000000 */
[----:B------:R-:W-:Y:S05]  /*8040*/  PRMT R0, R0, 0x654, R193 ;  /* 0x0000065400007816 */ /* 0x000fea00000000c1 */
[----:B------:R2:W3:Y:S04]  /*8050*/  @P0 LDS.128 R140, [R3] ;  /* 0x00000000038c0984 */ /* 0x0004e80000000c00 */
[----:B------:R2:W4:Y:S04]  /*8060*/  @P0 LDS.128 R144, [R5+0x10] ;  /* 0x0000100005900984 */ /* 0x0005280000000c00 */
        /* <DEDUP_REMOVED lines=12> */
[----:B--234-:R-:W-:Y:S02]  /*8130*/  LOP3.LUT R165, R165, R0, RZ, 0x3c, !PT ;  /* 0x00000000a5a57212 */ /* 0x01cfe400078e3cff */
.L_x_126:
[----:B------:R-:W-:Y:S05]  /*8140*/  BSYNC B1 ;  /* 0x0000000000017941 */ /* 0x000fea0003800000 */
.L_x_125:
[----:B------:R-:W-:Y:S05]  /*8150*/  VIADD R0, R71, 0x40 ;  /* 0x0000004047007836 */ /* 0x000fea0000000000 */
[----:B------:R-:W-:Y:S04]  /*8160*/  SHF.R.U32.HI R0, RZ, 0x15, R0 ;  /* 0x00000015ff007819 */ /* 0x000fe80000011600 */
[----:B------:R-:W-:Y:S11]  /*8170*/  LOP3.LUT P0, RZ, R0, 0x3, R159, 0x48, !PT ;  /* 0x0000000300ff7812 */ /* 0x000ff6000780489f */
[----:B------:R-:W-:Y:S02]  /*8180*/  @!UPT UIADD3 URZ, UPT, UPT, URZ, URZ, URZ ;  /* 0x000000fffffff290 */ /* 0x000fe4000fffe0ff */
        /* <DEDUP_REMOVED lines=8> */
[----:B------:R-:W5:Y:S01]  /*8210*/  LDCU.64 UR4, c[0x4][0x10] ;  /* 0x01000200ff0477ac */ /* 0x000f620008000a00 */
[----:B--2---:R-:W-:Y:S01]  /*8220*/  MOV R5, UR9 ;  /* 0x0000000900057c02 */ /* 0x004fe20008000f00 */
[----:B------:R-:W-:Y:S01]  /*8230*/  IMAD.U32 R4, RZ, RZ, UR8 ;  /* 0x00000008ff047e24 */ /* 0x000fe2000f8e00ff */
[----:B---3--:R-:W-:Y:S01]  /*8240*/  MOV R7, UR7 ;  /* 0x0000000700077c02 */ /* 0x008fe20008000f00 */
[----:B------:R-:W-:Y:S01]  /*8250*/  IMAD.U32 R6, RZ, RZ, UR6 ;  /* 0x00000006ff067e24 */ /* 0x000fe2000f8e00ff */
[----:B-----5:R-:W-:Y:S01]  /*8260*/  MOV R11, UR5 ;  /* 0x00000005000b7c02 */ /* 0x020fe20008000f00 */
[----:B------:R-:W-:Y:S02]  /*8270*/  IMAD.U32 R10, RZ, RZ, UR4 ;  /* 0x00000004ff0a7e24 */ /* 0x000fe4000f8e00ff */
[----:B------:R-:W-:Y:S07]  /*8280*/  LEPC R20, `(.L_x_130) ;  /* 0x000000001014794e */ /* 0x000fee0000000000 */
[----:B-1--4-:R-:W-:Y:S05]  /*8290*/  CALL.ABS.NOINC R2 ;  /* 0x0000000002007343 */ /* 0x012fea0003c00000 */
.L_x_130:
[----:B------:R-:W-:Y:S01]  /*82a0*/  ISETP.NE.AND P0, PT, R178, RZ, PT ;  /* 0x000000ffb200720c */ /* 0x000fe20003f05270 */
[----:B------:R-:W-:Y:S05]  /*82b0*/  WARPSYNC.ALL ;  /* 0x0000000000007948 */ /* 0x000fea0003800000 */
[----:B------:R-:W-:Y:S01]  /*82c0*/  R2UR UR4, R71 ;  /* 0x00000000470472ca */ /* 0x000fe200000e0000 */
[----:B------:R-:W-:Y:S01]  /*82d0*/  BSSY.RECONVERGENT B0, `(.L_x_131) ;  /* 0x000011e000007945 */ /* 0x000fe20003800200 */
[----:B------:R-:W-:Y:S02]  /*82e0*/  F2FP.F16.E5M2.UNPACK_B R11, R141 ;  /* 0x0000008dff0b723e */ /* 0x000fe400020004ff */
[----:B------:R-:W-:Y:S02]  /*82f0*/  F2FP.F16.E5M2.UNPACK_B R10, R142 ;  /* 0x0000008eff0a723e */ /* 0x000fe400020004ff */
[----:B------:R-:W-:Y:S01]  /*8300*/  F2FP.F16.E5M2.UNPACK_B R9, R143 ;  /* 0x0000008fff09723e */ /* 0x000fe200020004ff */
[--C-:B------:R-:W-:Y:S01]  /*8310*/  HADD2.F32 R74, -RZ, R11.reuse.H0_H0 ;  /* 0x2000000bff4a7230 */ /* 0x100fe20000004100 */
[----:B------:R-:W-:Y:S01]  /*8320*/  F2FP.F16.E5M2.UNPACK_B R8, R144 ;  /* 0x00000090ff08723e */ /* 0x000fe200020004ff */
[----:B------:R-:W-:Y:S01]  /*8330*/  HADD2.F32 R76, -RZ, R11.H1_H1 ;  /* 0x3000000bff4c7230 */ /* 0x000fe20000004100 */
[----:B------:R-:W-:Y:S01]  /*8340*/  F2FP.F16.E5M2.UNPACK_B R7, R145 ;  /* 0x00000091ff07723e */ /* 0x000fe200020004ff */
[--C-:B------:R-:W-:Y:S01]  /*8350*/  HADD2.F32 R77, -RZ, R10.reuse.H0_H0 ;  /* 0x2000000aff4d7230 */ /* 0x100fe20000004100 */
[----:B------:R-:W-:Y:S01]  /*8360*/  F2FP.F16.E5M2.UNPACK_B R6, R146 ;  /* 0x00000092ff06723e */ /* 0x000fe200020004ff */
[----:B------:R-:W-:Y:S01]  /*8370*/  HADD2.F32 R80, -RZ, R10.H1_H1 ;  /* 0x3000000aff507230 */ /* 0x000fe20000004100 */
[----:B------:R-:W-:Y:S01]  /*8380*/  F2FP.F16.E5M2.UNPACK_B R5, R147 ;  /* 0x00000093ff05723e */ /* 0x000fe200020004ff */
[--C-:B------:R-:W-:Y:S01]  /*8390*/  HADD2.F32 R81, -RZ, R9.reuse.H0_H0 ;  /* 0x20000009ff517230 */ /* 0x100fe20000004100 */
[----:B-1----:R-:W-:Y:S01]  /*83a0*/  F2FP.F16.E5M2.UNPACK_B R4, R148 ;  /* 0x00000094ff04723e */ /* 0x002fe200020004ff */
[----:B------:R-:W-:Y:S01]  /*83b0*/  HADD2.F32 R84, -RZ, R9.H1_H1 ;  /* 0x30000009ff547230 */ /* 0x000fe20000004100 */
[-C--:B------:R-:W-:Y:S01]  /*83c0*/  F2FP.F16.E5M2.UNPACK_B R2, R140.reuse ;  /* 0x0000008cff02723e */ /* 0x080fe200020004ff */
[--C-:B------:R-:W-:Y:S01]  /*83d0*/  HADD2.F32 R85, -RZ, R8.reuse.H0_H0 ;  /* 0x20000008ff557230 */ /* 0x100fe20000004100 */
[----:B------:R-:W-:Y:S01]  /*83e0*/  F2FP.F16.E5M2.UNPACK_B R140, R140.H1 ;  /* 0x0000008cff8c723e */ /* 0x000fe200030004ff */
[----:B------:R-:W-:Y:S01]  /*83f0*/  HADD2.F32 R87, -RZ, R8.H1_H1 ;  /* 0x30000008ff577230 */ /* 0x000fe20000004100 */
[----:B------:R-:W-:Y:S01]  /*8400*/  F2FP.F16.E5M2.UNPACK_B R141, R141.H1 ;  /* 0x0000008dff8d723e */ /* 0x000fe200030004ff */
[--C-:B------:R-:W-:Y:S01]  /*8410*/  HADD2.F32 R90, -RZ, R7.reuse.H0_H0 ;  /* 0x20000007ff5a7230 */ /* 0x100fe20000004100 */
[----:B------:R-:W-:Y:S01]  /*8420*/  F2FP.F16.E5M2.UNPACK_B R142, R142.H1 ;  /* 0x0000008eff8e723e */ /* 0x000fe200030004ff */
[----:B------:R-:W-:Y:S01]  /*8430*/  HADD2.F32 R91, -RZ, R7.H1_H1 ;  /* 0x30000007ff5b7230 */ /* 0x000fe20000004100 */
[----:B------:R-:W-:Y:S01]  /*8440*/  F2FP.F16.E5M2.UNPACK_B R143, R143.H1 ;  /* 0x0000008fff8f723e */ /* 0x000fe200030004ff */
[--C-:B------:R-:W-:Y:S01]  /*8450*/  HADD2.F32 R94, -RZ, R6.reuse.H0_H0 ;  /* 0x20000006ff5e7230 */ /* 0x100fe20000004100 */
[----:B------:R-:W-:Y:S01]  /*8460*/  R2UR UR5, R186 ;  /* 0x00000000ba0572ca */ /* 0x000fe200000e0000 */
[----:B------:R-:W-:Y:S01]  /*8470*/  HADD2.F32 R95, -RZ, R6.H1_H1 ;  /* 0x30000006ff5f7230 */ /* 0x000fe20000004100 */
        /* <DEDUP_REMOVED lines=9> */
[----:B------:R-:W1:Y:S01]  /*8510*/  LDTM.x64 R4, tmem[UR4+0x40] ;  /* 0x00004004000479ee */ /* 0x000e620008340000 */
[--C-:B------:R-:W-:Y:S01]  /*8520*/  HADD2.F32 R0, -RZ, R2.reuse.H0_H0 ;  /* 0x20000002ff007230 */ /* 0x100fe20000004100 */
[----:B------:R-:W-:Y:S01]  /*8530*/  NOP ;  /* 0x0000000000007918 */ /* 0x000fe20000000000 */
[----:B------:R-:W-:Y:S01]  /*8540*/  UIADD3 UR4, UPT, UPT, UR5, 0x1f0, URZ ;  /* 0x000001f005047890 */ /* 0x000fe2000fffe0ff */
[----:B------:R-:W-:Y:S01]  /*8550*/  HADD2.F32 R2, -RZ, R2.H1_H1 ;  /* 0x30000002ff027230 */ /* 0x000fe20000004100 */
[----:B------:R-:W-:Y:S01]  /*8560*/  F2FP.F16.E5M2.UNPACK_B R127, R154 ;  /* 0x0000009aff7f723e */ /* 0x000fe200020004ff */
[----:B------:R-:W-:Y:S01]  /*8570*/  HADD2.F32 R78, -RZ, R141.H1_H1 ;  /* 0x3000008dff4e7230 */ /* 0x000fe20000004100 */
[----:B------:R-:W-:Y:S01]  /*8580*/  UPRMT UR4, UR45, 0x654, UR4 ;  /* 0x000006542d047896 */ /* 0x000fe20008000004 */
[--C-:B------:R-:W-:Y:S01]  /*8590*/  HADD2.F32 R106, -RZ, R107.reuse.H0_H0 ;  /* 0x2000006bff6a7230 */ /* 0x100fe20000004100 */
[----:B------:R-:W-:Y:S01]  /*85a0*/  F2FP.F16.E5M2.UNPACK_B R130, R155 ;  /* 0x0000009bff82723e */ /* 0x000fe200020004ff */
[----:B------:R-:W-:Y:S01]  /*85b0*/  HADD2.F32 R107, -RZ, R107.H1_H1 ;  /* 0x3000006bff6b7230 */ /* 0x000fe20000004100 */
[----:B------:R-:W-:Y:S01]  /*85c0*/  F2FP.F16.E5M2.UNPACK_B R144, R144.H1 ;  /* 0x00000090ff90723e */ /* 0x000fe200030004ff */
[--C-:B------:R-:W-:Y:S01]  /*85d0*/  HADD2.F32 R110, -RZ, R111.reuse.H0_H0 ;  /* 0x2000006fff6e7230 */ /* 0x100fe20000004100 */
[----:B------:R-:W-:Y:S01]  /*85e0*/  F2FP.F16.E5M2.UNPACK_B R145, R145.H1 ;  /* 0x00000091ff91723e */ /* 0x000fe200030004ff */
[----:B------:R-:W-:Y:S01]  /*85f0*/  HADD2.F32 R111, -RZ, R111.H1_H1 ;  /* 0x3000006fff6f7230 */ /* 0x000fe20000004100 */
[----:B------:R-:W-:Y:S01]  /*8600*/  F2FP.F16.E5M2.UNPACK_B R146, R146.H1 ;  /* 0x00000092ff92723e */ /* 0x000fe200030004ff */
[----:B-1----:R-:W-:Y:S01]  /*8610*/  SYNCS.ARRIVE.TRANS64.RED.A1T0 RZ, [UR4], RZ ;  /* 0x000000ffffff79a7 */ /* 0x002fe20008100404 */
[--C-:B------:R-:W-:Y:S01]  /*8620*/  HADD2.F32 R114, -RZ, R115.reuse.H0_H0 ;  /* 0x20000073ff727230 */ /* 0x100fe20000004100 */
[----:B------:R-:W-:Y:S01]  /*8630*/  F2FP.F16.E5M2.UNPACK_B R147, R147.H1 ;  /* 0x00000093ff93723e */ /* 0x000fe200030004ff */
[----:B------:R-:W-:Y:S01]  /*8640*/  HADD2.F32 R115, -RZ, R115.H1_H1 ;  /* 0x30000073ff737230 */ /* 0x000fe20000004100 */
[----:B------:R-:W-:Y:S01]  /*8650*/  F2FP.F16.E5M2.UNPACK_B R148, R148.H1 ;  /* 0x00000094ff94723e */ /* 0x000fe200030004ff */
[--C-:B------:R-:W-:Y:S01]  /*8660*/  HADD2.F32 R118, -RZ, R119.reuse.H0_H0 ;  /* 0x20000077ff767230 */ /* 0x100fe20000004100 */
[----:B------:R-:W-:Y:S01]  /*8670*/  F2FP.F16.E5M2.UNPACK_B R149, R149.H1 ;  /* 0x00000095ff95723e */ /* 0x000fe200030004ff */
[----:B------:R-:W-:Y:S02]  /*8680*/  HADD2.F32 R119, -RZ, R119.H1_H1 ;  /* 0x30000077ff777230 */ /* 0x000fe40000004100 */
[C---:B------:R-:W-:Y:S01]  /*8690*/  FMUL R4, R70.reuse, R4 ;  /* 0x0000000446047220 */ /* 0x040fe20000400000 */
[C---:B------:R-:W-:Y:S01]  /*86a0*/  FMUL R5, R70.reuse, R5 ;  /* 0x0000000546057220 */ /* 0x040fe20000400000 */
[--C-:B------:R-:W-:Y:S02]  /*86b0*/  HADD2.F32 R3, -RZ, R140.reuse.H0_H0 ;  /* 0x2000008cff037230 */ /* 0x100fe40000004100 */
        /* <DEDUP_REMOVED lines=9> */
[C---:B------:R-:W-:Y:S01]  /*8750*/  FMUL R2, R70.reuse, R21 ;  /* 0x0000001546027220 */ /* 0x040fe20000400000 */
[C---:B------:R-:W-:Y:S01]  /*8760*/  FMUL R21, R70.reuse, R28 ;  /* 0x0000001c46157220 */ /* 0x040fe20000400000 */
[----:B------:R-:W-:Y:S02]  /*8770*/  HADD2.F32 R122, -RZ, R123.H0_H0 ;  /* 0x2000007bff7a7230 */ /* 0x000fe40000004100 */
[C---:B------:R-:W-:Y:S01]  /*8780*/  FMUL R6, R70.reuse, R6 ;  /* 0x0000000646067220 */ /* 0x040fe20000400000 */
[----:B------:R-:W-:Y:S02]  /*8790*/  HADD2.F32 R72, -RZ, R140.H1_H1 ;  /* 0x3000008cff487230 */ /* 0x000fe40000004100 */
[C---:B------:R-:W-:Y:S01]  /*87a0*/  FMUL R7, R70.reuse, R7 ;  /* 0x0000000746077220 */ /* 0x040fe20000400000 */
[----:B------:R-:W-:Y:S02]  /*87b0*/  HADD2.F32 R75, -RZ, R141.H0_H0 ;  /* 0x2000008dff4b7230 */ /* 0x000fe40000004100 */
[C---:B------:R-:W-:Y:S01]  /*87c0*/  FFMA R6, R73.reuse, R3, R6 ;  /* 0x0000000349067223 */ /* 0x040fe20000000006 */
[----:B------:R-:W-:Y:S02]  /*87d0*/  HADD2.F32 R123, -RZ, R123.H1_H1 ;  /* 0x3000007bff7b7230 */ /* 0x000fe40000004100 */
[C---:B------:R-:W-:Y:S01]  /*87e0*/  FFMA R7, R73.reuse, R72, R7 ;  /* 0x0000004849077223 */ /* 0x040fe20000000007 */
[C---:B------:R-:W-:Y:S01]  /*87f0*/  FFMA R8, R73.reuse, R74, R8 ;  /* 0x0000004a49087223 */ /* 0x040fe20000000008 */
[----:B------:R-:W-:Y:S01]  /*8800*/  FFMA R9, R73, R76, R9 ;  /* 0x0000004c49097223 */ /* 0x000fe20000000009 */
[--C-:B------:R-:W-:Y:S02]  /*8810*/  HADD2.F32 R126, -RZ, R127.reuse.H0_H0 ;  /* 0x2000007fff7e7230 */ /* 0x100fe40000004100 */
[C---:B------:R-:W-:Y:S01]  /*8820*/  FMUL R10, R70.reuse, R10 ;  /* 0x0000000a460a7220 */ /* 0x040fe20000400000 */
[----:B------:R-:W-:Y:S01]  /*8830*/  F2FP.SATFINITE.E5M2.F32.PACK_AB_MERGE_C R76, R7, R6, RZ ;  /* 0x00000006074c723e */ /* 0x000fe200048060ff */
[C---:B------:R-:W-:Y:S01]  /*8840*/  FMUL R7, R70.reuse, R24 ;  /* 0x0000001846077220 */ /* 0x040fe20000400000 */
[----:B------:R-:W-:Y:S02]  /*8850*/  HADD2.F32 R127, -RZ, R127.H1_H1 ;  /* 0x3000007fff7f7230 */ /* 0x000fe40000004100 */
[C---:B------:R-:W-:Y:S01]  /*8860*/  FFMA R10, R73.reuse, R75, R10 ;  /* 0x0000004b490a7223 */ /* 0x040fe2000000000a */
[----:B------:R-:W-:Y:S02]  /*8870*/  HADD2.F32 R72, -RZ, R130.H0_H0 ;  /* 0x20000082ff487230 */ /* 0x000fe40000004100 */
[C---:B------:R-:W-:Y:S01]  /*8880*/  FMUL R11, R70.reuse, R11 ;  /* 0x0000000b460b7220 */ /* 0x040fe20000400000 */
[--C-:B------:R-:W-:Y:S02]  /*8890*/  HADD2.F32 R79, -RZ, R142.reuse.H0_H0 ;  /* 0x2000008eff4f7230 */ /* 0x100fe40000004100 */
[C---:B------:R-:W-:Y:S01]  /*88a0*/  FMUL R14, R70.reuse, R14 ;  /* 0x0000000e460e7220 */ /* 0x040fe20000400000 */
[----:B------:R-:W-:Y:S02]  /*88b0*/  HADD2.F32 R82, -RZ, R142.H1_H1 ;  /* 0x3000008eff527230 */ /* 0x000fe40000004100 */
[C---:B------:R-:W-:Y:S01]  /*88c0*/  FFMA R11, R73.reuse, R78, R11 ;  /* 0x0000004e490b7223 */ /* 0x040fe2000000000b */
[C---:B------:R-:W-:Y:S01]  /*88d0*/  FFMA R12, R73.reuse, R77, R12 ;  /* 0x0000004d490c7223 */ /* 0x040fe2000000000c */
[C---:B------:R-:W-:Y:S01]  /*88e0*/  FFMA R13, R73.reuse, R80, R13 ;  /* 0x00000050490d7223 */ /* 0x040fe2000000000d */
[----:B------:R-:W-:Y:S01]  /*88f0*/  FFMA R14, R73, R79, R14 ;  /* 0x0000004f490e7223 */ /* 0x000fe2000000000e */
[----:B------:R-:W-:Y:S01]  /*8900*/  HADD2.F32 R75, -RZ, R130.H1_H1 ;  /* 0x30000082ff4b7230 */ /* 0x000fe20000004100 */
[----:B------:R-:W-:Y:S01]  /*8910*/  F2FP.SATFINITE.E5M2.F32.PACK_AB_MERGE_C R78, R11, R10, RZ ;  /* 0x0000000a0b4e723e */ /* 0x000fe200048060ff */
[C---:B------:R-:W-:Y:S01]  /*8920*/  FMUL R10, R70.reuse, R25 ;  /* 0x00000019460a7220 */ /* 0x040fe20000400000 */
[C---:B------:R-:W-:Y:S01]  /*8930*/  FMUL R25, R70.reuse, R32 ;  /* 0x0000002046197220 */ /* 0x040fe20000400000 */
        /* <DEDUP_REMOVED lines=8> */
[C---:B------:R-:W-:Y:S01]  /*89c0*/  FMUL R19, R70.reuse, R19 ;  /* 0x0000001346137220 */ /* 0x040fe20000400000 */
[--C-:B------:R-:W-:Y:S01]  /*89d0*/  HADD2.F32 R88, -RZ, R144.reuse.H0_H0 ;  /* 0x20000090ff587230 */ /* 0x100fe20000004100 */
[----:B------:R-:W-:Y:S01]  /*89e0*/  F2FP.SATFINITE.E5M2.F32.PACK_AB_MERGE_C R14, R15, R14, RZ ;  /* 0x0000000e0f0e723e */ /* 0x000fe200048060ff */
[----:B------:R-:W-:Y:S02]  /*89f0*/  HADD2.F32 R89, -RZ, R144.H1_H1 ;  /* 0x30000090ff597230 */ /* 0x000fe40000004100 */
[C---:B------:R-:W-:Y:S01]  /*8a00*/  FFMA R19, R73.reuse, R86, R19 ;  /* 0x0000005649137223 */ /* 0x040fe20000000013 */
[C---:B------:R-:W-:Y:S01]  /*8a10*/  FFMA R0, R73.reuse, R85, R0 ;  /* 0x0000005549007223 */ /* 0x040fe20000000000 */
[----:B------:R-:W-:Y:S01]  /*8a20*/  FFMA R2, R73, R87, R2 ;  /* 0x0000005749027223 */ /* 0x000fe20000000002 */
[C---:B------:R-:W-:Y:S01]  /*8a30*/  FMUL R3, R70.reuse, R22 ;  /* 0x0000001646037220 */ /* 0x040fe20000400000 */
[C---:B------:R-:W-:Y:S01]  /*8a40*/  FMUL R22, R70.reuse, R29 ;  /* 0x0000001d46167220 */ /* 0x040fe20000400000 */
[----:B------:R-:W-:Y:S01]  /*8a50*/  F2FP.SATFINITE.E5M2.F32.PACK_AB_MERGE_C R18, R19, R18, RZ ;  /* 0x000000121312723e */ /* 0x000fe200048060ff */
[C---:B------:R-:W-:Y:S01]  /*8a60*/  FMUL R29, R70.reuse, R36 ;  /* 0x00000024461d7220 */ /* 0x040fe20000400000 */
        /* <DEDUP_REMOVED lines=8> */
[C---:B------:R-:W-:Y:S01]  /*8af0*/  FFMA R11, R73.reuse, R92, R11 ;  /* 0x0000005c490b7223 */ /* 0x040fe2000000000b */
[----:B------:R-:W-:Y:S01]  /*8b00*/  FMUL R26, R70, R33 ;  /* 0x00000021461a7220 */ /* 0x000fe20000400000 */
[----:B------:R-:W-:Y:S01]  /*8b10*/  F2FP.SATFINITE.E5M2.F32.PACK_AB_MERGE_C R3, R6, R3, RZ ;  /* 0x000000030603723e */ /* 0x000fe200048060ff */
        /* <DEDUP_REMOVED lines=9> */
[C---:B------:R-:W-:Y:S01]  /*8bb0*/  FMUL R30, R70.reuse, R37 ;  /* 0x00000025461e7220 */ /* 0x040fe20000400000 */
[C---:B------:R-:W-:Y:S01]  /*8bc0*/  FMUL R37, R70.reuse, R44 ;  /* 0x0000002c46257220 */ /* 0x040fe20000400000 */
[C---:B------:R-:W-:Y:S01]  /*8bd0*/  FMUL R24, R70.reuse, R31 ;  /* 0x0000001f46187220 */ /* 0x040fe20000400000 */
[----:B------:R-:W-:Y:S01]  /*8be0*/  F2FP.F16.E5M2.UNPACK_B R150, R150.H1 ;  /* 0x00000096ff96723e */ /* 0x000fe200030004ff */
[--C-:B------:R-:W-:Y:S02]  /*8bf0*/  HADD2.F32 R100, -RZ, R147.reuse.H0_H0 ;  /* 0x20000093ff647230 */ /* 0x100fe40000004100 */
[----:B------:R-:W-:Y:S01]  /*8c00*/  FMUL R27, R70, R34 ;  /* 0x00000022461b7220 */ /* 0x000fe20000400000 */
[----:B------:R-:W-:Y:S02]  /*8c10*/  HADD2.F32 R101, -RZ, R147.H1_H1 ;  /* 0x30000093ff657230 */ /* 0x000fe40000004100 */
[C---:B------:R-:W-:Y:S01]  /*8c20*/  FFMA R24, R73.reuse, R97, R24 ;  /* 0x0000006149187223 */ /* 0x040fe20000000018 */
[----:B------:R-:W-:Y:S01]  /*8c30*/  F2FP.F16.E5M2.UNPACK_B R151, R151.H1 ;  /* 0x00000097ff97723e */ /* 0x000fe200030004ff */
[C---:B------:R-:W-:Y:S01]  /*8c40*/  FFMA R25, R73.reuse, R98, R25 ;  /* 0x0000006249197223 */ /* 0x040fe20000000019 */
[C---:B------:R-:W-:Y:S01]  /*8c50*/  FFMA R26, R73.reuse, R99, R26 ;  /* 0x00000063491a7223 */ /* 0x040fe2000000001a */
[----:B------:R-:W-:Y:S01]  /*8c60*/  F2FP.F16.E5M2.UNPACK_B R152, R152.H1 ;  /* 0x00000098ff98723e */ /* 0x000fe200030004ff */
[C---:B------:R-:W-:Y:S01]  /*8c70*/  FFMA R27, R73.reuse, R100, R27 ;  /* 0x00000064491b7223 */ /* 0x040fe2000000001b */
[----:B------:R-:W-:Y:S01]  /*8c80*/  F2FP.SATFINITE.E5M2.F32.PACK_AB_MERGE_C R6, R24, R23, RZ ;  /* 0x000000171806723e */ /* 0x000fe200048060ff */
[C---:B------:R-:W-:Y:S01]  /*8c90*/  FMUL R34, R70.reuse, R41 ;  /* 0x0000002946227220 */ /* 0x040fe20000400000 */
[C---:B------:R-:W-:Y:S01]  /*8ca0*/  FMUL R41, R70.reuse, R48 ;  /* 0x0000003046297220 */ /* 0x040fe20000400000 */
[----:B------:R-:W-:Y:S01]  /*8cb0*/  FMUL R28, R70, R35 ;  /* 0x00000023461c7220 */ /* 0x000fe20000400000 */
[----:B------:R-:W-:Y:S01]  /*8cc0*/  F2FP.F16.E5M2.UNPACK_B R153, R153.H1 ;  /* 0x00000099ff99723e */ /* 0x000fe200030004ff */
[--C-:B------:R-:W-:Y:S01]  /*8cd0*/  HADD2.F32 R104, -RZ, R148.reuse.H0_H0 ;  /* 0x20000094ff687230 */ /* 0x100fe20000004100 */
[----:B------:R-:W-:Y:S01]  /*8ce0*/  F2FP.SATFINITE.E5M2.F32.PACK_AB_MERGE_C R6, R22, R21, R6 ;  /* 0x000000151606723e */ /* 0x000fe20004806006 */
[C---:B------:R-:W-:Y:S01]  /*8cf0*/  FFMA R28, R73.reuse, R101, R28 ;  /* 0x00000065491c7223 */ /* 0x040fe2000000001c */
[C---:B------:R-:W-:Y:S01]  /*8d00*/  FFMA R29, R73.reuse, R102, R29 ;  /* 0x00000066491d7223 */ /* 0x040fe2000000001d */
[C---:B------:R-:W-:Y:S01]  /*8d10*/  FFMA R30, R73.reuse, R103, R30 ;  /* 0x00000067491e7223 */ /* 0x040fe2000000001e */
[----:B------:R-:W-:Y:S02]  /*8d20*/  HADD2.F32 R105, -RZ, R148.H1_H1 ;  /* 0x30000094ff697230 */ /* 0x000fe40000004100 */
[C---:B------:R-:W-:Y:S01]  /*8d30*/  FMUL R31, R70.reuse, R38 ;  /* 0x00000026461f7220 */ /* 0x040fe20000400000 */
[----:B------:R-:W-:Y:S01]  /*8d40*/  F2FP.F16.E5M2.UNPACK_B R154, R154.H1 ;  /* 0x0000009aff9a723e */ /* 0x000fe200030004ff */
[C---:B------:R-:W-:Y:S01]  /*8d50*/  FMUL R38, R70.reuse, R45 ;  /* 0x0000002d46267220 */ /* 0x040fe20000400000 */
[C---:B------:R-:W-:Y:S01]  /*8d60*/  FMUL R45, R70.reuse, R52 ;  /* 0x00000034462d7220 */ /* 0x040fe20000400000 */
[----:B------:R-:W-:Y:S01]  /*8d70*/  F2FP.F16.E5M2.UNPACK_B R155, R155.H1 ;  /* 0x0000009bff9b723e */ /* 0x000fe200030004ff */
[----:B------:R-:W-:Y:S01]  /*8d80*/  FFMA R31, R73, R104, R31 ;  /* 0x00000068491f7223 */ /* 0x000fe2000000001f */
[----:B------:R-:W-:Y:S01]  /*8d90*/  FMUL R52, R70, R59 ;  /* 0x0000003b46347220 */ /* 0x000fe20000400000 */
[----:B------:R-:W-:Y:S01]  /*8da0*/  IADD3 R68, PT, PT, R68, 0x1, RZ ;  /* 0x0000000144447810 */ /* 0x000fe20007ffe0ff */
[C---:B------:R-:W-:Y:S01]  /*8db0*/  FMUL R59, R70.reuse, R66 ;  /* 0x00000042463b7220 */ /* 0x040fe20000400000 */
[----:B------:R-:W-:Y:S01]  /*8dc0*/  F2FP.SATFINITE.E5M2.F32.PACK_AB_MERGE_C R66, R13, R12, R14 ;  /* 0x0000000c0d42723e */ /* 0x000fe2000480600e */
[C---:B------:R-:W-:Y:S01]  /*8dd0*/  FMUL R32, R70.reuse, R39 ;  /* 0x0000002746207220 */ /* 0x040fe20000400000 */
[--C-:B------:R-:W-:Y:S02]  /*8de0*/  HADD2.F32 R108, -RZ, R149.reuse.H0_H0 ;  /* 0x20000095ff6c7230 */ /* 0x100fe40000004100 */
[C---:B------:R-:W-:Y:S01]  /*8df0*/  FMUL R35, R70.reuse, R42 ;  /* 0x0000002a46237220 */ /* 0x040fe20000400000 */
[----:B------:R-:W-:Y:S02]  /*8e00*/  HADD2.F32 R109, -RZ, R149.H1_H1 ;  /* 0x30000095ff6d7230 */ /* 0x000fe40000004100 */
[C---:B------:R-:W-:Y:S01]  /*8e10*/  FFMA R32, R73.reuse, R105, R32 ;  /* 0x0000006949207223 */ /* 0x040fe20000000020 */
[----:B------:R-:W-:Y:S01]  /*8e20*/  FMUL R36, R70, R43 ;  /* 0x0000002b46247220 */ /* 0x000fe20000400000 */
[C---:B------:R-:W-:Y:S01]  /*8e30*/  FFMA R33, R73.reuse, R106, R33 ;  /* 0x0000006a49217223 */ /* 0x040fe20000000021 */
[C---:B------:R-:W-:Y:S01]  /*8e40*/  FFMA R34, R73.reuse, R107, R34 ;  /* 0x0000006b49227223 */ /* 0x040fe20000000022 */
[--C-:B------:R-:W-:Y:S01]  /*8e50*/  HADD2.F32 R112, -RZ, R150.reuse.H0_H0 ;  /* 0x20000096ff707230 */ /* 0x100fe20000004100 */
[----:B------:R-:W-:Y:S01]  /*8e60*/  F2FP.SATFINITE.E5M2.F32.PACK_AB_MERGE_C R32, R32, R31, RZ ;  /* 0x0000001f2020723e */ /* 0x000fe200048060ff */
[C---:B------:R-:W-:Y:S01]  /*8e70*/  FFMA R35, R73.reuse, R108, R35 ;  /* 0x0000006c49237223 */ /* 0x040fe20000000023 */
[----:B------:R-:W-:Y:S02]  /*8e80*/  HADD2.F32 R113, -RZ, R150.H1_H1 ;  /* 0x30000096ff717230 */ /* 0x000fe40000004100 */
[----:B------:R-:W-:Y:S01]  /*8e90*/  FMUL R39, R70, R46 ;  /* 0x0000002e46277220 */ /* 0x000fe20000400000 */
[----:B------:R-:W-:Y:S01]  /*8ea0*/  F2FP.SATFINITE.E5M2.F32.PACK_AB_MERGE_C R32, R30, R29, R32 ;  /* 0x0000001d1e20723e */ /* 0x000fe20004806020 */
[C---:B------:R-:W-:Y:S01]  /*8eb0*/  FFMA R36, R73.reuse, R109, R36 ;  /* 0x0000006d49247223 */ /* 0x040fe20000000024 */
[C---:B------:R-:W-:Y:S01]  /*8ec0*/  FMUL R40, R70.reuse, R47 ;  /* 0x0000002f46287220 */ /* 0x040fe20000400000 */
        /* <DEDUP_REMOVED lines=10> */
[C---:B------:R-:W-:Y:S01]  /*8f70*/  FMUL R50, R70.reuse, R57 ;  /* 0x0000003946327220 */ /* 0x040fe20000400000 */
[C---:B------:R-:W-:Y:S01]  /*8f80*/  FMUL R57, R70.reuse, R64 ;  /* 0x0000004046397220 */ /* 0x040fe20000400000 */
[----:B------:R-:W-:Y:S01]  /*8f90*/  FFMA R42, R73, R115, R42 ;  /* 0x00000073492a7223 */ /* 0x000fe2000000002a */
[C---:B------:R-:W-:Y:S01]  /*8fa0*/  FMUL R46, R70.reuse, R53 ;  /* 0x00000035462e7220 */ /* 0x040fe20000400000 */
[--C-:B------:R-:W-:Y:S01]  /*8fb0*/  HADD2.F32 R120, -RZ, R152.reuse.H0_H0 ;  /* 0x20000098ff787230 */ /* 0x100fe20000004100 */
[----:B------:R-:W-:Y:S01]  /*8fc0*/  F2FP.SATFINITE.E5M2.F32.PACK_AB_MERGE_C R64, R5, R4, R76 ;  /* 0x000000040540723e */ /* 0x000fe2000480604c */
[C---:B------:R-:W-:Y:S01]  /*8fd0*/  FMUL R51, R70.reuse, R58 ;  /* 0x0000003a46337220 */ /* 0x040fe20000400000 */
[C---:B------:R-:W-:Y:S01]  /*8fe0*/  FMUL R53, R70.reuse, R60 ;  /* 0x0000003c46357220 */ /* 0x040fe20000400000 */
[C---:B------:R-:W-:Y:S01]  /*8ff0*/  FFMA R43, R73.reuse, R116, R43 ;  /* 0x00000074492b7223 */ /* 0x040fe2000000002b */
[----:B------:R-:W-:Y:S02]  /*9000*/  HADD2.F32 R121, -RZ, R152.H1_H1 ;  /* 0x30000098ff797230 */ /* 0x000fe40000004100 */
[C---:B------:R-:W-:Y:S01]  /*9010*/  FMUL R47, R70.reuse, R54 ;  /* 0x00000036462f7220 */ /* 0x040fe20000400000 */
[C---:B------:R-:W-:Y:S01]  /*9020*/  FMUL R58, R70.reuse, R65 ;  /* 0x00000041463a7220 */ /* 0x040fe20000400000 */
[----:B------:R-:W-:Y:S01]  /*9030*/  FMUL R60, R70, R67 ;  /* 0x00000043463c7220 */ /* 0x000fe20000400000 */
[----:B------:R-:W-:Y:S01]  /*9040*/  F2FP.SATFINITE.E5M2.F32.PACK_AB_MERGE_C R5, R20, R11, RZ ;  /* 0x0000000b1405723e */ /* 0x000fe200048060ff */
[----:B------:R-:W-:Y:S01]  /*9050*/  FFMA R44, R73, R117, R44 ;  /* 0x00000075492c7223 */ /* 0x000fe2000000002c */
[C---:B------:R-:W-:Y:S01]  /*9060*/  FMUL R48, R70.reuse, R55 ;  /* 0x0000003746307220 */ /* 0x040fe20000400000 */
[----:B------:R-:W-:Y:S01]  /*9070*/  F2FP.SATFINITE.E5M2.F32.PACK_AB_MERGE_C R65, R9, R8, R78 ;  /* 0x000000080941723e */ /* 0x000fe2000480604e */
[----:B------:R-:W-:Y:S01]  /*9080*/  FFMA R45, R73, R118, R45 ;  /* 0x00000076492d7223 */ /* 0x000fe2000000002d */
[----:B------:R-:W-:Y:S01]  /*9090*/  F2FP.SATFINITE.E5M2.F32.PACK_AB_MERGE_C R67, R17, R16, R18 ;  /* 0x000000101143723e */ /* 0x000fe20004806012 */
[----:B------:R-:W-:Y:S01]  /*90a0*/  FMUL R49, R70, R56 ;  /* 0x0000003846317220 */ /* 0x000fe20000400000 */
[C---:B------:R-:W-:Y:S01]  /*90b0*/  FFMA R46, R73.reuse, R119, R46 ;  /* 0x00000077492e7223 */ /* 0x040fe2000000002e */
[--C-:B------:R-:W-:Y:S02]  /*90c0*/  HADD2.F32 R124, -RZ, R153.reuse.H0_H0 ;  /* 0x20000099ff7c7230 */ /* 0x100fe40000004100 */
[C---:B------:R-:W-:Y:S01]  /*90d0*/  FFMA R47, R73.reuse, R120, R47 ;  /* 0x00000078492f7223 */ /* 0x040fe2000000002f */
[----:B------:R1:W-:Y:S01]  /*90e0*/  STS.128 [R137+UR44+0x6400], R64 ;  /* 0x0064004089007988 */ /* 0x0003e20008000c2c */
[----:B------:R-:W-:Y:S01]  /*90f0*/  HADD2.F32 R125, -RZ, R153.H1_H1 ;  /* 0x30000099ff7d7230 */ /* 0x000fe20000004100 */
[----:B------:R-:W-:Y:S01]  /*9100*/  F2FP.SATFINITE.E5M2.F32.PACK_AB_MERGE_C R5, R10, R7, R5 ;  /* 0x000000070a05723e */ /* 0x000fe20004806005 */
[C---:B------:R-:W-:Y:S01]  /*9110*/  FFMA R48, R73.reuse, R121, R48 ;  /* 0x0000007949307223 */ /* 0x040fe20000000030 */
[----:B------:R-:W-:Y:S01]  /*9120*/  F2FP.SATFINITE.E5M2.F32.PACK_AB_MERGE_C R7, R28, R27, RZ ;  /* 0x0000001b1c07723e */ /* 0x000fe200048060ff */
        /* <DEDUP_REMOVED lines=8> */
[----:B------:R-:W-:Y:S01]  /*91b0*/  FMUL R56, R70, R63 ;  /* 0x0000003f46387220 */ /* 0x000fe20000400000 */
[----:B------:R-:W-:Y:S01]  /*91c0*/  F2FP.SATFINITE.E5M2.F32.PACK_AB_MERGE_C R4, R2, R0, R3 ;  /* 0x000000000204723e */ /* 0x000fe20004806003 */
[C---:B------:R-:W-:Y:S01]  /*91d0*/  FFMA R53, R73.reuse, R126, R53 ;  /* 0x0000007e49357223 */ /* 0x040fe20000000035 */
[----:B------:R-:W-:Y:S01]  /*91e0*/  F2FP.SATFINITE.E5M2.F32.PACK_AB_MERGE_C R7, R26, R25, R7 ;  /* 0x000000191a07723e */ /* 0x000fe20004806007 */
[C---:B------:R-:W-:Y:S01]  /*91f0*/  FFMA R54, R73.reuse, R127, R54 ;  /* 0x0000007f49367223 */ /* 0x040fe20000000036 */
[--C-:B------:R-:W-:Y:S02]  /*9200*/  HADD2.F32 R74, -RZ, R155.reuse.H0_H0 ;  /* 0x2000009bff4a7230 */ /* 0x100fe40000004100 */
[C---:B------:R-:W-:Y:S01]  /*9210*/  FFMA R55, R73.reuse, R128, R55 ;  /* 0x0000008049377223 */ /* 0x040fe20000000037 */
[----:B------:R-:W-:Y:S01]  /*9220*/  HADD2.F32 R131, -RZ, R155.H1_H1 ;  /* 0x3000009bff837230 */ /* 0x000fe20000004100 */
[----:B------:R1:W-:Y:S01]  /*9230*/  STS.128 [R179+0x6010], R4 ;  /* 0x00601004b3007388 */ /* 0x0003e20000000c00 */
[----:B------:R-:W-:Y:S01]  /*9240*/  F2FP.SATFINITE.E5M2.F32.PACK_AB_MERGE_C R35, R36, R35, RZ ;  /* 0x000000232423723e */ /* 0x000fe200048060ff */
[C---:B------:R-:W-:Y:S01]  /*9250*/  FFMA R56, R73.reuse, R129, R56 ;  /* 0x0000008149387223 */ /* 0x040fe20000000038 */
[----:B------:R-:W-:Y:S01]  /*9260*/  F2FP.SATFINITE.E5M2.F32.PACK_AB_MERGE_C R39, R40, R39, RZ ;  /* 0x000000272827723e */ /* 0x000fe200048060ff */
[C---:B------:R-:W-:Y:S01]  /*9270*/  FFMA R57, R73.reuse, R72, R57 ;  /* 0x0000004849397223 */ /* 0x040fe20000000039 */
[----:B------:R-:W-:Y:S01]  /*9280*/  F2FP.SATFINITE.E5M2.F32.PACK_AB_MERGE_C R43, R44, R43, RZ ;  /* 0x0000002b2c2b723e */ /* 0x000fe200048060ff */
[C---:B------:R-:W-:Y:S01]  /*9290*/  FFMA R58, R73.reuse, R75, R58 ;  /* 0x0000004b493a7223 */ /* 0x040fe2000000003a */
[C---:B------:R-:W-:Y:S01]  /*92a0*/  FFMA R59, R73.reuse, R74, R59 ;  /* 0x0000004a493b7223 */ /* 0x040fe2000000003b */
[----:B------:R-:W-:Y:S01]  /*92b0*/  F2FP.SATFINITE.E5M2.F32.PACK_AB_MERGE_C R33, R34, R33, R35 ;  /* 0x000000212221723e */ /* 0x000fe20004806023 */
        /* <DEDUP_REMOVED lines=11> */
[----:B------:R-:W-:Y:S05]  /*9370*/  F2FP.SATFINITE.E5M2.F32.PACK_AB_MERGE_C R51, R58, R57, R59 ;  /* 0x000000393a33723e */ /* 0x000fea000480603b */
        /* <DEDUP_REMOVED lines=10> */
[----:B------:R-:W-:Y:S02]  /*9420*/  UIADD3 UR9, UPT, UPT, UR49, 0x40, URZ ;  /* 0x0000004031097890 */ /* 0x000fe4000fffe0ff */
[----:B------:R-:W-:Y:S01]  /*9430*/  UIADD3 UR8, UPT, UPT, UR44, 0x6400, URZ ;  /* 0x000064002c087890 */ /* 0x000fe2000fffe0ff */
[----:B------:R-:W-:Y:S01]  /*9440*/  UMOV UR10, UR50 ;  /* 0x00000032000a7c82 */ /* 0x000fe20008000000 */
[----:B------:R-:W-:Y:S01]  /*9450*/  UMOV UR11, UR36 ;  /* 0x00000024000b7c82 */ /* 0x000fe20008000000 */
[----:B--2---:R-:W-:Y:S04]  /*9460*/  UIADD3 UR4, UP0, UPT, UR6, 0x680, URZ ;  /* 0x0000068006047890 */ /* 0x004fe8000ff1e0ff */
[----:B------:R-:W-:Y:S09]  /*9470*/  UIADD3.X UR5, UPT, UPT, URZ, UR7, URZ, UP0, !UPT ;  /* 0x00000007ff057290 */ /* 0x000ff200087fe4ff */
[----:B------:R2:W-:Y:S01]  /*9480*/  UTMASTG.3D [UR8], [UR4] ;  /* 0x00000008040073b5 */ /* 0x0005e20008010000 */
[----:B------:R0:W-:Y:S01]  /*9490*/  UTMACMDFLUSH ;  /* 0x00000000000079b7 */ /* 0x0001e20000000000 */
[----:B--2---:R-:W-:Y:S04]  /*94a0*/  DEPBAR.LE SB0, 0x1 ;  /* 0x000080400000791a */ /* 0x004fe80000000000 */
.L_x_132:
[----:B------:R-:W-:Y:S05]  /*94b0*/  BSYNC.RECONVERGENT B0 ;  /* 0x0000000000007941 */ /* 0x000fea0003800200 */
.L_x_131:
[----:B------:R-:W-:Y:S01]  /*94c0*/  R2UR UR4, R160 ;  /* 0x00000000a00472ca */ /* 0x000fe200000e0000 */
[----:B------:R-:W-:Y:S01]  /*94d0*/  BAR.SYNC.DEFER_BLOCKING 0x1, 0x80 ;  /* 0x0042000000007b1d */ /* 0x000fe20000010000 */
[----:B------:R-:W-:Y:S01]  /*94e0*/  ISETP.NE.AND P0, PT, R162, 0x2, PT ;  /* 0x00000002a200780c */ /* 0x000fe20003f05270 */
[----:B------:R-:W-:Y:S01]  /*94f0*/  UISETP.NE.AND UP0, UPT, UR46, URZ, UPT ;  /* 0x000000ff2e00728c */ /* 0x000fe2000bf05270 */
[----:B------:R-:W-:Y:S01]  /*9500*/  ISETP.NE.AND P1, PT, R68, 0x4, PT ;  /* 0x000000044400780c */ /* 0x000fe20003f25270 */
[----:B------:R-:W-:Y:S01]  /*9510*/  UIADD3 UR20, UPT, UPT, UR37, UR63, URZ ;  /* 0x0000003f25147290 */ /* 0x000fe2000fffe0ff */
[----:B------:R-:W-:Y:S02]  /*9520*/  SEL R0, RZ, 0x1, P0 ;  /* 0x00000001ff007807 */ /* 0x000fe40000000000 */
[----:B------:R-:W-:Y:S02]  /*9530*/  SEL R3, RZ, 0x1, P1 ;  /* 0x00000001ff037807 */ /* 0x000fe40000800000 */
[----:B------:R-:W-:Y:S02]  /*9540*/  LOP3.LUT R167, R167, R0, RZ, 0x3c, !PT ;  /* 0x00000000a7a77212 */ /* 0x000fe400078e3cff */
[----:B------:R-:W-:Y:S01]  /*9550*/  LOP3.LUT R168, R168, R3, RZ, 0x3c, !PT ;  /* 0x00000003a8a87212 */ /* 0x000fe200078e3cff */
[----:B------:R-:W-:Y:S01]  /*9560*/  UIADD3 UR16, UPT, UPT, UR38, UR4, URZ ;  /* 0x0000000426107290 */ /* 0x000fe2000fffe0ff */
[----:B------:R-:W-:Y:S02]  /*9570*/  SEL R162, R162, RZ, P0 ;  /* 0x000000ffa2a27207 */ /* 0x000fe40000000000 */
[----:B------:R-:W-:Y:S01]  /*9580*/  SEL R68, R68, RZ, P1 ;  /* 0x000000ff44447207 */ /* 0x000fe20000800000 */
[----:B------:R-:W-:Y:S01]  /*9590*/  UMOV UR36, UR59 ;  /* 0x0000003b00247c82 */ /* 0x000fe20008000000 */
[----:B------:R-:W-:Y:S07]  /*95a0*/  BRA.U UP0, `(.L_x_133) ;  /* 0xffffffc5005c7547 */ /* 0x000fee000b83ffff */
[----:B------:R-:W-:Y:S05]  /*95b0*/  EXIT ;  /* 0x000000000000794d */ /* 0x000fea0003800000 */
.L_x_25:
[----:B--2---:R2:W3:Y:S02]  /*95c0*/  SYNCS.PHASECHK.TRANS64.TRYWAIT P0, [R3+URZ+0x220], R2 ;  /* 0x00022002030075a7 */ /* 0x0044e400080011ff */
[----:B---3--:R-:W-:Y:S05]  /*95d0*/  @!P0 NANOSLEEP.SYNCS 0x989680 ;  /* 0x009896800000895d */ /* 0x008fea0003900000 */
[----:B------:R-:W3:Y:S02]  /*95e0*/  @!P0 SYNCS.PHASECHK.TRANS64 P0, [R3+URZ+0x220], R2 ;  /* 0x00022002030085a7 */ /* 0x000ee400080010ff */
[----:B---3--:R-:W-:Y:S05]  /*95f0*/  @!P0 BRA `(.L_x_25) ;  /* 0xfffffffc00f08947 */ /* 0x008fea000383ffff */
[----:B------:R-:W-:Y:S05]  /*9600*/  BRA `(.L_x_134) ;  /* 0xffffff8400607947 */ /* 0x000fea000383ffff */
.L_x_28:
[----:B-1----:R-:W-:-:S07]  /*9610*/  MOV R0, UR33 ;  /* 0x0000002100007c02 */ /* 0x002fce0008000f00 */
.L_x_135:
[----:B-1----:R1:W2:Y:S02]  /*9620*/  SYNCS.PHASECHK.TRANS64.TRYWAIT P0, [R0+URZ+0xc0], R3 ;  /* 0x0000c003000075a7 */ /* 0x0022a400080011ff */
[----:B--2---:R-:W-:Y:S05]  /*9630*/  @!P0 NANOSLEEP.SYNCS 0x989680 ;  /* 0x009896800000895d */ /* 0x004fea0003900000 */
[----:B------:R-:W2:Y:S02]  /*9640*/  @!P0 SYNCS.PHASECHK.TRANS64 P0, [R0+URZ+0xc0], R3 ;  /* 0x0000c003000085a7 */ /* 0x000ea400080010ff */
[----:B--2---:R-:W-:Y:S05]  /*9650*/  @!P0 BRA `(.L_x_135) ;  /* 0xfffffffc00f08947 */ /* 0x004fea000383ffff */
[----:B------:R-:W-:Y:S05]  /*9660*/  BRA `(.L_x_27) ;  /* 0xffffff8400a87947 */ /* 0x000fea000383ffff */
.L_x_35:
[----:B-1----:R-:W-:-:S07]  /*9670*/  MOV R0, UR17 ;  /* 0x0000001100007c02 */ /* 0x002fce0008000f00 */
.L_x_136:
[----:B-1----:R1:W2:Y:S02]  /*9680*/  SYNCS.PHASECHK.TRANS64.TRYWAIT P0, [R0+URZ+0xc0], R3 ;  /* 0x0000c003000075a7 */ /* 0x0022a400080011ff */
[----:B--2---:R-:W-:Y:S05]  /*9690*/  @!P0 NANOSLEEP.SYNCS 0x989680 ;  /* 0x009896800000895d */ /* 0x004fea0003900000 */
[----:B------:R-:W2:Y:S02]  /*96a0*/  @!P0 SYNCS.PHASECHK.TRANS64 P0, [R0+URZ+0xc0], R3 ;  /* 0x0000c003000085a7 */ /* 0x000ea400080010ff */
[----:B--2---:R-:W-:Y:S05]  /*96b0*/  @!P0 BRA `(.L_x_136) ;  /* 0xfffffffc00f08947 */ /* 0x004fea000383ffff */
[----:B------:R-:W-:Y:S05]  /*96c0*/  BRA `(.L_x_34) ;  /* 0xffffff8800647947 */ /* 0x000fea000383ffff */
.L_x_40:
[----:B-1----:R1:W2:Y:S02]  /*96d0*/  SYNCS.PHASECHK.TRANS64.TRYWAIT P0, [R3+URZ+0x1b0], R0 ;  /* 0x0001b000030075a7 */ /* 0x0022a400080011ff */
[----:B--2---:R-:W-:Y:S05]  /*96e0*/  @!P0 NANOSLEEP.SYNCS 0x989680 ;  /* 0x009896800000895d */ /* 0x004fea0003900000 */
[----:B------:R-:W2:Y:S02]  /*96f0*/  @!P0 SYNCS.PHASECHK.TRANS64 P0, [R3+URZ+0x1b0], R0 ;  /* 0x0001b000030085a7 */ /* 0x000ea400080010ff */
[----:B--2---:R-:W-:Y:S05]  /*9700*/  @!P0 BRA `(.L_x_40) ;  /* 0xfffffffc00f08947 */ /* 0x004fea000383ffff */
[----:B------:R-:W-:Y:S05]  /*9710*/  BRA `(.L_x_137) ;  /* 0xffffff8c00087947 */ /* 0x000fea000383ffff */
.L_x_44:
[----:B-1----:R-:W-:-:S07]  /*9720*/  MOV R0, UR4 ;  /* 0x0000000400007c02 */ /* 0x002fce0008000f00 */
.L_x_138:
[----:B-1----:R1:W2:Y:S02]  /*9730*/  SYNCS.PHASECHK.TRANS64.TRYWAIT P0, [R0+URZ], R3 ;  /* 0x00000003000075a7 */ /* 0x0022a400080011ff */
[----:B--2---:R-:W-:Y:S05]  /*9740*/  @!P0 NANOSLEEP.SYNCS 0x989680 ;  /* 0x009896800000895d */ /* 0x004fea0003900000 */
[----:B------:R-:W2:Y:S02]  /*9750*/  @!P0 SYNCS.PHASECHK.TRANS64 P0, [R0+URZ], R3 ;  /* 0x00000003000085a7 */ /* 0x000ea400080010ff */
[----:B--2---:R-:W-:Y:S05]  /*9760*/  @!P0 BRA `(.L_x_138) ;  /* 0xfffffffc00f08947 */ /* 0x004fea000383ffff */
[----:B------:R-:W-:Y:S05]  /*9770*/  BRA `(.L_x_139) ;  /* 0xffffff9000b07947 */ /* 0x000fea000383ffff */
.L_x_45:
[----:B------:R-:W-:-:S07]  /*9780*/  MOV R0, UR5 ;  /* 0x0000000500007c02 */ /* 0x000fce0008000f00 */
.L_x_140:
[----:B-1----:R1:W2:Y:S02]  /*9790*/  SYNCS.PHASECHK.TRANS64.TRYWAIT P0, [R0+URZ], R3 ;  /* 0x00000003000075a7 */ /* 0x0022a400080011ff */
[----:B--2---:R-:W-:Y:S05]  /*97a0*/  @!P0 NANOSLEEP.SYNCS 0x989680 ;  /* 0x009896800000895d */ /* 0x004fea0003900000 */
[----:B------:R-:W2:Y:S02]  /*97b0*/  @!P0 SYNCS.PHASECHK.TRANS64 P0, [R0+URZ], R3 ;  /* 0x00000003000085a7 */ /* 0x000ea400080010ff */
[----:B--2---:R-:W-:Y:S05]  /*97c0*/  @!P0 BRA `(.L_x_140) ;  /* 0xfffffffc00f08947 */ /* 0x004fea000383ffff */
[----:B------:R-:W-:Y:S05]  /*97d0*/  BRA `(.L_x_141) ;  /* 0xffffff9000bc7947 */ /* 0x000fea000383ffff */
.L_x_46:
[----:B------:R-:W-:-:S07]  /*97e0*/  MOV R0, UR5 ;  /* 0x0000000500007c02 */ /* 0x000fce0008000f00 */
.L_x_142:
[----:B-1----:R1:W2:Y:S02]  /*97f0*/  SYNCS.PHASECHK.TRANS64.TRYWAIT P0, [R0+URZ], R3 ;  /* 0x00000003000075a7 */ /* 0x0022a400080011ff */
[----:B--2---:R-:W-:Y:S05]  /*9800*/  @!P0 NANOSLEEP.SYNCS 0x989680 ;  /* 0x009896800000895d */ /* 0x004fea0003900000 */
[----:B------:R-:W2:Y:S02]  /*9810*/  @!P0 SYNCS.PHASECHK.TRANS64 P0, [R0+URZ], R3 ;  /* 0x00000003000085a7 */ /* 0x000ea400080010ff */
[----:B--2---:R-:W-:Y:S05]  /*9820*/  @!P0 BRA `(.L_x_142) ;  /* 0xfffffffc00f08947 */ /* 0x004fea000383ffff */
[----:B------:R-:W-:Y:S05]  /*9830*/  BRA `(.L_x_143) ;  /* 0xffffff9000c87947 */ /* 0x000fea000383ffff */
.L_x_47:
[----:B------:R-:W-:-:S07]  /*9840*/  MOV R0, UR5 ;  /* 0x0000000500007c02 */ /* 0x000fce0008000f00 */
.L_x_144:
[----:B-1----:R1:W2:Y:S02]  /*9850*/  SYNCS.PHASECHK.TRANS64.TRYWAIT P0, [R0+URZ], R3 ;  /* 0x00000003000075a7 */ /* 0x0022a400080011ff */
[----:B--2---:R-:W-:Y:S05]  /*9860*/  @!P0 NANOSLEEP.SYNCS 0x989680 ;  /* 0x009896800000895d */ /* 0x004fea0003900000 */
[----:B------:R-:W2:Y:S02]  /*9870*/  @!P0 SYNCS.PHASECHK.TRANS64 P0, [R0+URZ], R3 ;  /* 0x00000003000085a7 */ /* 0x000ea400080010ff */
[----:B--2---:R-:W-:Y:S05]  /*9880*/  @!P0 BRA `(.L_x_144) ;  /* 0xfffffffc00f08947 */ /* 0x004fea000383ffff */
[----:B------:R-:W-:Y:S05]  /*9890*/  BRA `(.L_x_145) ;  /* 0xffffff9000d47947 */ /* 0x000fea000383ffff */
.L_x_48:
[----:B------:R-:W-:-:S07]  /*98a0*/  MOV R0, UR5 ;  /* 0x0000000500007c02 */ /* 0x000fce0008000f00 */
.L_x_146:
[----:B-1----:R1:W2:Y:S02]  /*98b0*/  SYNCS.PHASECHK.TRANS64.TRYWAIT P0, [R0+URZ], R3 ;  /* 0x00000003000075a7 */ /* 0x0022a400080011ff */
[----:B--2---:R-:W-:Y:S05]  /*98c0*/  @!P0 NANOSLEEP.SYNCS 0x989680 ;  /* 0x009896800000895d */ /* 0x004fea0003900000 */
[----:B------:R-:W2:Y:S02]  /*98d0*/  @!P0 SYNCS.PHASECHK.TRANS64 P0, [R0+URZ], R3 ;  /* 0x00000003000085a7 */ /* 0x000ea400080010ff */
[----:B--2---:R-:W-:Y:S05]  /*98e0*/  @!P0 BRA `(.L_x_146) ;  /* 0xfffffffc00f08947 */ /* 0x004fea000383ffff */
[----:B------:R-:W-:Y:S05]  /*98f0*/  BRA `(.L_x_147) ;  /* 0xffffff9000e07947 */ /* 0x000fea000383ffff */
.L_x_49:
[----:B------:R-:W-:-:S07]  /*9900*/  MOV R0, UR5 ;  /* 0x0000000500007c02 */ /* 0x000fce0008000f00 */
.L_x_148:
[----:B-1----:R1:W2:Y:S02]  /*9910*/  SYNCS.PHASECHK.TRANS64.TRYWAIT P0, [R0+URZ], R3 ;  /* 0x00000003000075a7 */ /* 0x0022a400080011ff */
[----:B--2---:R-:W-:Y:S05]  /*9920*/  @!P0 NANOSLEEP.SYNCS 0x989680 ;  /* 0x009896800000895d */ /* 0x004fea0003900000 */
[----:B------:R-:W2:Y:S02]  /*9930*/  @!P0 SYNCS.PHASECHK.TRANS64 P0, [R0+URZ], R3 ;  /* 0x00000003000085a7 */ /* 0x000ea400080010ff */
[----:B--2---:R-:W-:Y:S05]  /*9940*/  @!P0 BRA `(.L_x_148) ;  /* 0xfffffffc00f08947 */ /* 0x004fea000383ffff */
[----:B------:R-:W-:Y:S05]  /*9950*/  BRA `(.L_x_149) ;  /* 0xffffff9000ec7947 */ /* 0x000fea000383ffff */
.L_x_50:
[----:B------:R-:W-:-:S07]  /*9960*/  MOV R0, UR5 ;  /* 0x0000000500007c02 */ /* 0x000fce0008000f00 */
.L_x_150:
[----:B-1----:R1:W2:Y:S02]  /*9970*/  SYNCS.PHASECHK.TRANS64.TRYWAIT P0, [R0+URZ], R3 ;  /* 0x00000003000075a7 */ /* 0x0022a400080011ff */
[----:B--2---:R-:W-:Y:S05]  /*9980*/  @!P0 NANOSLEEP.SYNCS 0x989680 ;  /* 0x009896800000895d */ /* 0x004fea0003900000 */
[----:B------:R-:W2:Y:S02]  /*9990*/  @!P0 SYNCS.PHASECHK.TRANS64 P0, [R0+URZ], R3 ;  /* 0x00000003000085a7 */ /* 0x000ea400080010ff */
[----:B--2---:R-:W-:Y:S05]  /*99a0*/  @!P0 BRA `(.L_x_150) ;  /* 0xfffffffc00f08947 */ /* 0x004fea000383ffff */
[----:B------:R-:W-:Y:S05]  /*99b0*/  BRA `(.L_x_151) ;  /* 0xffffff9000f87947 */ /* 0x000fea000383ffff */
.L_x_51:
[----:B------:R-:W-:-:S07]  /*99c0*/  MOV R0, UR5 ;  /* 0x0000000500007c02 */ /* 0x000fce0008000f00 */
.L_x_152:
[----:B-1----:R1:W2:Y:S02]  /*99d0*/  SYNCS.PHASECHK.TRANS64.TRYWAIT P0, [R0+URZ], R3 ;  /* 0x00000003000075a7 */ /* 0x0022a400080011ff */
[----:B--2---:R-:W-:Y:S05]  /*99e0*/  @!P0 NANOSLEEP.SYNCS 0x989680 ;  /* 0x009896800000895d */ /* 0x004fea0003900000 */
[----:B------:R-:W2:Y:S02]  /*99f0*/  @!P0 SYNCS.PHASECHK.TRANS64 P0, [R0+URZ], R3 ;  /* 0x00000003000085a7 */ /* 0x000ea400080010ff */
[----:B--2---:R-:W-:Y:S05]  /*9a00*/  @!P0 BRA `(.L_x_152) ;  /* 0xfffffffc00f08947 */ /* 0x004fea000383ffff */
[----:B------:R-:W-:Y:S05]  /*9a10*/  BRA `(.L_x_153) ;  /* 0xffffff9400047947 */ /* 0x000fea000383ffff */
.L_x_52:
[----:B------:R-:W-:-:S07]  /*9a20*/  MOV R0, UR5 ;  /* 0x0000000500007c02 */ /* 0x000fce0008000f00 */
.L_x_154:
[----:B-1----:R1:W2:Y:S02]  /*9a30*/  SYNCS.PHASECHK.TRANS64.TRYWAIT P0, [R0+URZ], R3 ;  /* 0x00000003000075a7 */ /* 0x0022a400080011ff */
[----:B--2---:R-:W-:Y:S05]  /*9a40*/  @!P0 NANOSLEEP.SYNCS 0x989680 ;  /* 0x009896800000895d */ /* 0x004fea0003900000 */
[----:B------:R-:W2:Y:S02]  /*9a50*/  @!P0 SYNCS.PHASECHK.TRANS64 P0, [R0+URZ], R3 ;  /* 0x00000003000085a7 */ /* 0x000ea400080010ff */
[----:B--2---:R-:W-:Y:S05]  /*9a60*/  @!P0 BRA `(.L_x_154) ;  /* 0xfffffffc00f08947 */ /* 0x004fea000383ffff */
[----:B------:R-:W-:Y:S05]  /*9a70*/  BRA `(.L_x_155) ;  /* 0xffffff9400107947 */ /* 0x000fea000383ffff */
.L_x_53:
[----:B------:R-:W-:-:S07]  /*9a80*/  MOV R0, UR5 ;  /* 0x0000000500007c02 */ /* 0x000fce0008000f00 */
.L_x_156:
[----:B-1----:R1:W2:Y:S02]  /*9a90*/  SYNCS.PHASECHK.TRANS64.TRYWAIT P0, [R0+URZ], R3 ;  /* 0x00000003000075a7 */ /* 0x0022a400080011ff */
[----:B--2---:R-:W-:Y:S05]  /*9aa0*/  @!P0 NANOSLEEP.SYNCS 0x989680 ;  /* 0x009896800000895d */ /* 0x004fea0003900000 */
[----:B------:R-:W2:Y:S02]  /*9ab0*/  @!P0 SYNCS.PHASECHK.TRANS64 P0, [R0+URZ], R3 ;  /* 0x00000003000085a7 */ /* 0x000ea400080010ff */
[----:B--2---:R-:W-:Y:S05]  /*9ac0*/  @!P0 BRA `(.L_x_156) ;  /* 0xfffffffc00f08947 */ /* 0x004fea000383ffff */
[----:B------:R-:W-:Y:S05]  /*9ad0*/  BRA `(.L_x_157) ;  /* 0xffffff94001c7947 */ /* 0x000fea000383ffff */
.L_x_54:
[----:B------:R-:W-:-:S07]  /*9ae0*/  MOV R0, UR5 ;  /* 0x0000000500007c02 */ /* 0x000fce0008000f00 */
.L_x_158:
[----:B-1----:R1:W2:Y:S02]  /*9af0*/  SYNCS.PHASECHK.TRANS64.TRYWAIT P0, [R0+URZ], R3 ;  /* 0x00000003000075a7 */ /* 0x0022a400080011ff */
[----:B--2---:R-:W-:Y:S05]  /*9b00*/  @!P0 NANOSLEEP.SYNCS 0x989680 ;  /* 0x009896800000895d */ /* 0x004fea0003900000 */
[----:B------:R-:W2:Y:S02]  /*9b10*/  @!P0 SYNCS.PHASECHK.TRANS64 P0, [R0+URZ], R3 ;  /* 0x00000003000085a7 */ /* 0x000ea400080010ff */
[----:B--2---:R-:W-:Y:S05]  /*9b20*/  @!P0 BRA `(.L_x_158) ;  /* 0xfffffffc00f08947 */ /* 0x004fea000383ffff */
[----:B------:R-:W-:Y:S05]  /*9b30*/  BRA `(.L_x_159) ;  /* 0xffffff9400287947 */ /* 0x000fea000383ffff */
.L_x_55:
[----:B------:R-:W-:-:S07]  /*9b40*/  MOV R0, UR5 ;  /* 0x0000000500007c02 */ /* 0x000fce0008000f00 */
.L_x_160:
[----:B-1----:R1:W2:Y:S02]  /*9b50*/  SYNCS.PHASECHK.TRANS64.TRYWAIT P0, [R0+URZ], R3 ;  /* 0x00000003000075a7 */ /* 0x0022a400080011ff */
[----:B--2---:R-:W-:Y:S05]  /*9b60*/  @!P0 NANOSLEEP.SYNCS 0x989680 ;  /* 0x009896800000895d */ /* 0x004fea0003900000 */
[----:B------:R-:W2:Y:S02]  /*9b70*/  @!P0 SYNCS.PHASECHK.TRANS64 P0, [R0+URZ], R3 ;  /* 0x00000003000085a7 */ /* 0x000ea400080010ff */
[----:B--2---:R-:W-:Y:S05]  /*9b80*/  @!P0 BRA `(.L_x_160) ;  /* 0xfffffffc00f08947 */ /* 0x004fea000383ffff */
[----:B------:R-:W-:Y:S05]  /*9b90*/  BRA `(.L_x_161) ;  /* 0xffffff9400347947 */ /* 0x000fea000383ffff */
.L_x_56:
[----:B------:R-:W-:-:S07]  /*9ba0*/  MOV R0, UR5 ;  /* 0x0000000500007c02 */ /* 0x000fce0008000f00 */
.L_x_162:
[----:B-1----:R1:W2:Y:S02]  /*9bb0*/  SYNCS.PHASECHK.TRANS64.TRYWAIT P0, [R0+URZ], R3 ;  /* 0x00000003000075a7 */ /* 0x0022a400080011ff */
[----:B--2---:R-:W-:Y:S05]  /*9bc0*/  @!P0 NANOSLEEP.SYNCS 0x989680 ;  /* 0x009896800000895d */ /* 0x004fea0003900000 */
[----:B------:R-:W2:Y:S02]  /*9bd0*/  @!P0 SYNCS.PHASECHK.TRANS64 P0, [R0+URZ], R3 ;  /* 0x00000003000085a7 */ /* 0x000ea400080010ff */
[----:B--2---:R-:W-:Y:S05]  /*9be0*/  @!P0 BRA `(.L_x_162) ;  /* 0xfffffffc00f08947 */ /* 0x004fea000383ffff */
[----:B------:R-:W-:Y:S05]  /*9bf0*/  BRA `(.L_x_163) ;  /* 0xffffff9400407947 */ /* 0x000fea000383ffff */
.L_x_57:
[----:B------:R-:W-:-:S07]  /*9c00*/  MOV R0, UR5 ;  /* 0x0000000500007c02 */ /* 0x000fce0008000f00 */
.L_x_164:
[----:B-1----:R1:W2:Y:S02]  /*9c10*/  SYNCS.PHASECHK.TRANS64.TRYWAIT P0, [R0+URZ], R3 ;  /* 0x00000003000075a7 */ /* 0x0022a400080011ff */
[----:B--2---:R-:W-:Y:S05]  /*9c20*/  @!P0 NANOSLEEP.SYNCS 0x989680 ;  /* 0x009896800000895d */ /* 0x004fea0003900000 */
[----:B------:R-:W2:Y:S02]  /*9c30*/  @!P0 SYNCS.PHASECHK.TRANS64 P0, [R0+URZ], R3 ;  /* 0x00000003000085a7 */ /* 0x000ea400080010ff */
[----:B--2---:R-:W-:Y:S05]  /*9c40*/  @!P0 BRA `(.L_x_164) ;  /* 0xfffffffc00f08947 */ /* 0x004fea000383ffff */
[----:B------:R-:W-:Y:S05]  /*9c50*/  BRA `(.L_x_165) ;  /* 0xffffff94004c7947 */ /* 0x000fea000383ffff */
.L_x_58:
[----:B------:R-:W-:-:S07]  /*9c60*/  MOV R0, UR5 ;  /* 0x0000000500007c02 */ /* 0x000fce0008000f00 */
.L_x_166:
[----:B-1----:R1:W2:Y:S02]  /*9c70*/  SYNCS.PHASECHK.TRANS64.TRYWAIT P0, [R0+URZ], R3 ;  /* 0x00000003000075a7 */ /* 0x0022a400080011ff */
[----:B--2---:R-:W-:Y:S05]  /*9c80*/  @!P0 NANOSLEEP.SYNCS 0x989680 ;  /* 0x009896800000895d */ /* 0x004fea0003900000 */
[----:B------:R-:W2:Y:S02]  /*9c90*/  @!P0 SYNCS.PHASECHK.TRANS64 P0, [R0+URZ], R3 ;  /* 0x00000003000085a7 */ /* 0x000ea400080010ff */
[----:B--2---:R-:W-:Y:S05]  /*9ca0*/  @!P0 BRA `(.L_x_166) ;  /* 0xfffffffc00f08947 */ /* 0x004fea000383ffff */
[----:B------:R-:W-:Y:S05]  /*9cb0*/  BRA `(.L_x_167) ;  /* 0xffffff9400587947 */ /* 0x000fea000383ffff */
.L_x_59:
[----:B------:R-:W-:-:S07]  /*9cc0*/  MOV R0, UR5 ;  /* 0x0000000500007c02 */ /* 0x000fce0008000f00 */
.L_x_168:
[----:B-1----:R1:W2:Y:S02]  /*9cd0*/  SYNCS.PHASECHK.TRANS64.TRYWAIT P0, [R0+URZ], R3 ;  /* 0x00000003000075a7 */ /* 0x0022a400080011ff */
[----:B--2---:R-:W-:Y:S05]  /*9ce0*/  @!P0 NANOSLEEP.SYNCS 0x989680 ;  /* 0x009896800000895d */ /* 0x004fea0003900000 */
[----:B------:R-:W2:Y:S02]  /*9cf0*/  @!P0 SYNCS.PHASECHK.TRANS64 P0, [R0+URZ], R3 ;  /* 0x00000003000085a7 */ /* 0x000ea400080010ff */
[----:B--2---:R-:W-:Y:S05]  /*9d00*/  @!P0 BRA `(.L_x_168) ;  /* 0xfffffffc00f08947 */ /* 0x004fea000383ffff */
[----:B------:R-:W-:Y:S05]  /*9d10*/  BRA `(.L_x_169) ;  /* 0xffffff9400647947 */ /* 0x000fea000383ffff */
.L_x_60:
[----:B------:R-:W-:-:S07]  /*9d20*/  MOV R0, UR5 ;  /* 0x0000000500007c02 */ /* 0x000fce0008000f00 */
.L_x_170:
[----:B-1----:R1:W2:Y:S02]  /*9d30*/  SYNCS.PHASECHK.TRANS64.TRYWAIT P0, [R0+URZ], R3 ;  /* 0x00000003000075a7 */ /* 0x0022a400080011ff */
[----:B--2---:R-:W-:Y:S05]  /*9d40*/  @!P0 NANOSLEEP.SYNCS 0x989680 ;  /* 0x009896800000895d */ /* 0x004fea0003900000 */
[----:B------:R-:W2:Y:S02]  /*9d50*/  @!P0 SYNCS.PHASECHK.TRANS64 P0, [R0+URZ], R3 ;  /* 0x00000003000085a7 */ /* 0x000ea400080010ff */
[----:B--2---:R-:W-:Y:S05]  /*9d60*/  @!P0 BRA `(.L_x_170) ;  /* 0xfffffffc00f08947 */ /* 0x004fea000383ffff */
[----:B------:R-:W-:Y:S05]  /*9d70*/  BRA `(.L_x_171) ;  /* 0xffffff9400707947 */ /* 0x000fea000383ffff */
.L_x_61:
[----:B------:R-:W-:-:S07]  /*9d80*/  MOV R0, UR5 ;  /* 0x0000000500007c02 */ /* 0x000fce0008000f00 */
.L_x_172:
[----:B-1----:R1:W2:Y:S02]  /*9d90*/  SYNCS.PHASECHK.TRANS64.TRYWAIT P0, [R0+URZ], R3 ;  /* 0x00000003000075a7 */ /* 0x0022a400080011ff */
[----:B--2---:R-:W-:Y:S05]  /*9da0*/  @!P0 NANOSLEEP.SYNCS 0x989680 ;  /* 0x009896800000895d */ /* 0x004fea0003900000 */
[----:B------:R-:W2:Y:S02]  /*9db0*/  @!P0 SYNCS.PHASECHK.TRANS64 P0, [R0+URZ], R3 ;  /* 0x00000003000085a7 */ /* 0x000ea400080010ff */
[----:B--2---:R-:W-:Y:S05]  /*9dc0*/  @!P0 BRA `(.L_x_172) ;  /* 0xfffffffc00f08947 */ /* 0x004fea000383ffff */
[----:B------:R-:W-:Y:S05]  /*9dd0*/  BRA `(.L_x_173) ;  /* 0xffffff94007c7947 */ /* 0x000fea000383ffff */
.L_x_62:
[----:B------:R-:W-:-:S07]  /*9de0*/  MOV R0, UR5 ;  /* 0x0000000500007c02 */ /* 0x000fce0008000f00 */
.L_x_174:
[----:B-1----:R1:W2:Y:S02]  /*9df0*/  SYNCS.PHASECHK.TRANS64.TRYWAIT P0, [R0+URZ], R3 ;  /* 0x00000003000075a7 */ /* 0x0022a400080011ff */
[----:B--2---:R-:W-:Y:S05]  /*9e00*/  @!P0 NANOSLEEP.SYNCS 0x989680 ;  /* 0x009896800000895d */ /* 0x004fea0003900000 */
[----:B------:R-:W2:Y:S02]  /*9e10*/  @!P0 SYNCS.PHASECHK.TRANS64 P0, [R0+URZ], R3 ;  /* 0x00000003000085a7 */ /* 0x000ea400080010ff */
[----:B--2---:R-:W-:Y:S05]  /*9e20*/  @!P0 BRA `(.L_x_174) ;  /* 0xfffffffc00f08947 */ /* 0x004fea000383ffff */
[----:B------:R-:W-:Y:S05]  /*9e30*/  BRA `(.L_x_175) ;  /* 0xffffff9400887947 */ /* 0x000fea000383ffff */
.L_x_63:
[----:B------:R-:W-:-:S07]  /*9e40*/  MOV R0, UR5 ;  /* 0x0000000500007c02 */ /* 0x000fce0008000f00 */
.L_x_176:
[----:B-1----:R1:W2:Y:S02]  /*9e50*/  SYNCS.PHASECHK.TRANS64.TRYWAIT P0, [R0+URZ], R3 ;  /* 0x00000003000075a7 */ /* 0x0022a400080011ff */
[----:B--2---:R-:W-:Y:S05]  /*9e60*/  @!P0 NANOSLEEP.SYNCS 0x989680 ;  /* 0x009896800000895d */ /* 0x004fea0003900000 */
[----:B------:R-:W2:Y:S02]  /*9e70*/  @!P0 SYNCS.PHASECHK.TRANS64 P0, [R0+URZ], R3 ;  /* 0x00000003000085a7 */ /* 0x000ea400080010ff */
[----:B--2---:R-:W-:Y:S05]  /*9e80*/  @!P0 BRA `(.L_x_176) ;  /* 0xfffffffc00f08947 */ /* 0x004fea000383ffff */
[----:B------:R-:W-:Y:S05]  /*9e90*/  BRA `(.L_x_177) ;  /* 0xffffff9400947947 */ /* 0x000fea000383ffff */
.L_x_64:
[----:B------:R-:W-:-:S07]  /*9ea0*/  MOV R0, UR5 ;  /* 0x0000000500007c02 */ /* 0x000fce0008000f00 */
.L_x_178:
[----:B-1----:R1:W2:Y:S02]  /*9eb0*/  SYNCS.PHASECHK.TRANS64.TRYWAIT P0, [R0+URZ], R3 ;  /* 0x00000003000075a7 */ /* 0x0022a400080011ff */
[----:B--2---:R-:W-:Y:S05]  /*9ec0*/  @!P0 NANOSLEEP.SYNCS 0x989680 ;  /* 0x009896800000895d */ /* 0x004fea0003900000 */
[----:B------:R-:W2:Y:S02]  /*9ed0*/  @!P0 SYNCS.PHASECHK.TRANS64 P0, [R0+URZ], R3 ;  /* 0x00000003000085a7 */ /* 0x000ea400080010ff */
[----:B--2---:R-:W-:Y:S05]  /*9ee0*/  @!P0 BRA `(.L_x_178) ;  /* 0xfffffffc00f08947 */ /* 0x004fea000383ffff */
[----:B------:R-:W-:Y:S05]  /*9ef0*/  BRA `(.L_x_179) ;  /* 0xffffff9400a07947 */ /* 0x000fea000383ffff */
.L_x_65:
[----:B------:R-:W-:-:S07]  /*9f00*/  MOV R0, UR5 ;  /* 0x0000000500007c02 */ /* 0x000fce0008000f00 */
.L_x_180:
[----:B-1----:R1:W2:Y:S02]  /*9f10*/  SYNCS.PHASECHK.TRANS64.TRYWAIT P0, [R0+URZ], R3 ;  /* 0x00000003000075a7 */ /* 0x0022a400080011ff */
[----:B--2---:R-:W-:Y:S05]  /*9f20*/  @!P0 NANOSLEEP.SYNCS 0x989680 ;  /* 0x009896800000895d */ /* 0x004fea0003900000 */
[----:B------:R-:W2:Y:S02]  /*9f30*/  @!P0 SYNCS.PHASECHK.TRANS64 P0, [R0+URZ], R3 ;  /* 0x00000003000085a7 */ /* 0x000ea400080010ff */
[----:B--2---:R-:W-:Y:S05]  /*9f40*/  @!P0 BRA `(.L_x_180) ;  /* 0xfffffffc00f08947 */ /* 0x004fea000383ffff */
[----:B------:R-:W-:Y:S05]  /*9f50*/  BRA `(.L_x_181) ;  /* 0xffffff9400ac7947 */ /* 0x000fea000383ffff */
.L_x_66:
[----:B------:R-:W-:-:S07]  /*9f60*/  MOV R0, UR5 ;  /* 0x0000000500007c02 */ /* 0x000fce0008000f00 */
.L_x_182:
[----:B-1----:R1:W2:Y:S02]  /*9f70*/  SYNCS.PHASECHK.TRANS64.TRYWAIT P0, [R0+URZ], R3 ;  /* 0x00000003000075a7 */ /* 0x0022a400080011ff */
[----:B--2---:R-:W-:Y:S05]  /*9f80*/  @!P0 NANOSLEEP.SYNCS 0x989680 ;  /* 0x009896800000895d */ /* 0x004fea0003900000 */
[----:B------:R-:W2:Y:S02]  /*9f90*/  @!P0 SYNCS.PHASECHK.TRANS64 P0, [R0+URZ], R3 ;  /* 0x00000003000085a7 */ /* 0x000ea400080010ff */
[----:B--2---:R-:W-:Y:S05]  /*9fa0*/  @!P0 BRA `(.L_x_182) ;  /* 0xfffffffc00f08947 */ /* 0x004fea000383ffff */
[----:B------:R-:W-:Y:S05]  /*9fb0*/  BRA `(.L_x_183) ;  /* 0xffffff9400b87947 */ /* 0x000fea000383ffff */
.L_x_69:
[----:B-1----:R1:W2:Y:S02]  /*9fc0*/  SYNCS.PHASECHK.TRANS64.TRYWAIT P0, [R2+URZ+0x210], R5 ;  /* 0x00021005020075a7 */ /* 0x0022a400080011ff */
[----:B--2---:R-:W-:Y:S05]  /*9fd0*/  @!P0 NANOSLEEP.SYNCS 0x989680 ;  /* 0x009896800000895d */ /* 0x004fea0003900000 */
[----:B------:R-:W2:Y:S02]  /*9fe0*/  @!P0 SYNCS.PHASECHK.TRANS64 P0, [R2+URZ+0x210], R5 ;  /* 0x00021005020085a7 */ /* 0x000ea400080010ff */
[----:B--2---:R-:W-:Y:S05]  /*9ff0*/  @!P0 BRA `(.L_x_69) ;  /* 0xfffffffc00f08947 */ /* 0x004fea000383ffff */
[----:B------:R-:W-:Y:S05]  /*a000*/  BRA `(.L_x_184) ;  /* 0xffffff9800147947 */ /* 0x000fea000383ffff */
.L_x_70:
[----:B------:R-:W-:-:S07]  /*a010*/  MOV R2, UR4 ;  /* 0x0000000400027c02 */ /* 0x000fce0008000f00 */
.L_x_185:
[----:B-1----:R1:W2:Y:S02]  /*a020*/  SYNCS.PHASECHK.TRANS64.TRYWAIT P0, [R2+URZ+0x1c0], R5 ;  /* 0x0001c005020075a7 */ /* 0x0022a400080011ff */
[----:B--2---:R-:W-:Y:S05]  /*a030*/  @!P0 NANOSLEEP.SYNCS 0x989680 ;  /* 0x009896800000895d */ /* 0x004fea0003900000 */
[----:B------:R-:W2:Y:S02]  /*a040*/  @!P0 SYNCS.PHASECHK.TRANS64 P0, [R2+URZ+0x1c0], R5 ;  /* 0x0001c005020085a7 */ /* 0x000ea400080010ff */
[----:B--2---:R-:W-:Y:S05]  /*a050*/  @!P0 BRA `(.L_x_185) ;  /* 0xfffffffc00f08947 */ /* 0x004fea000383ffff */
[----:B------:R-:W-:Y:S05]  /*a060*/  BRA `(.L_x_186) ;  /* 0xffffff9800247947 */ /* 0x000fea000383ffff */
.L_x_71:
[----:B-1----:R1:W2:Y:S02]  /*a070*/  SYNCS.PHASECHK.TRANS64.TRYWAIT P1, [R2+URZ+0x1b0], R5 ;  /* 0x0001b005020075a7 */ /* 0x0022a400080211ff */
[----:B--2---:R-:W-:Y:S05]  /*a080*/  @!P1 NANOSLEEP.SYNCS 0x989680 ;  /* 0x009896800000995d */ /* 0x004fea0003900000 */
[----:B------:R-:W2:Y:S02]  /*a090*/  @!P1 SYNCS.PHASECHK.TRANS64 P1, [R2+URZ+0x1b0], R5 ;  /* 0x0001b005020095a7 */ /* 0x000ea400080210ff */
[----:B--2---:R-:W-:Y:S05]  /*a0a0*/  @!P1 BRA `(.L_x_71) ;  /* 0xfffffffc00f09947 */ /* 0x004fea000383ffff */
[----:B------:R-:W-:Y:S05]  /*a0b0*/  BRA `(.L_x_187) ;  /* 0xffffff9800547947 */ /* 0x000fea000383ffff */
.L_x_74:
[----:B------:R-:W-:-:S07]  /*a0c0*/  MOV R0, UR4 ;  /* 0x0000000400007c02 */ /* 0x000fce0008000f00 */
.L_x_188:
[----:B-1----:R1:W2:Y:S02]  /*a0d0*/  SYNCS.PHASECHK.TRANS64.TRYWAIT P0, [R0+URZ+0x1c0], R3 ;  /* 0x0001c003000075a7 */ /* 0x0022a400080011ff */
[----:B--2---:R-:W-:Y:S05]  /*a0e0*/  @!P0 NANOSLEEP.SYNCS 0x989680 ;  /* 0x009896800000895d */ /* 0x004fea0003900000 */
[----:B------:R-:W2:Y:S02]  /*a0f0*/  @!P0 SYNCS.PHASECHK.TRANS64 P0, [R0+URZ+0x1c0], R3 ;  /* 0x0001c003000085a7 */ /* 0x000ea400080010ff */
[----:B--2---:R-:W-:Y:S05]  /*a100*/  @!P0 BRA `(.L_x_188) ;  /* 0xfffffffc00f08947 */ /* 0x004fea000383ffff */
[----:B------:R-:W-:Y:S05]  /*a110*/  BRA `(.L_x_73) ;  /* 0xffffff9800a87947 */ /* 0x000fea000383ffff */
.L_x_81:
[----:B-1----:R1:W2:Y:S02]  /*a120*/  SYNCS.PHASECHK.TRANS64.TRYWAIT P1, [R0+URZ+0x1b0], R5 ;  /* 0x0001b005000075a7 */ /* 0x0022a400080211ff */
[----:B--2---:R-:W-:Y:S05]  /*a130*/  @!P1 NANOSLEEP.SYNCS 0x989680 ;  /* 0x009896800000995d */ /* 0x004fea0003900000 */
[----:B------:R-:W2:Y:S02]  /*a140*/  @!P1 SYNCS.PHASECHK.TRANS64 P1, [R0+URZ+0x1b0], R5 ;  /* 0x0001b005000095a7 */ /* 0x000ea400080210ff */
[----:B--2---:R-:W-:Y:S05]  /*a150*/  @!P1 BRA `(.L_x_81) ;  /* 0xfffffffc00f09947 */ /* 0x004fea000383ffff */
[----:B------:R-:W-:Y:S05]  /*a160*/  BRA `(.L_x_189) ;  /* 0xffffffa000047947 */ /* 0x000fea000383ffff */
.L_x_82:
[----:B------:R-:W-:-:S07]  /*a170*/  MOV R3, UR18 ;  /* 0x0000001200037c02 */ /* 0x000fce0008000f00 */
.L_x_190:
[----:B-1----:R1:W2:Y:S02]  /*a180*/  SYNCS.PHASECHK.TRANS64.TRYWAIT P0, [R3+URZ+0x1f0], R0 ;  /* 0x0001f000030075a7 */ /* 0x0022a400080011ff */
[----:B--2---:R-:W-:Y:S05]  /*a190*/  @!P0 NANOSLEEP.SYNCS 0x989680 ;  /* 0x009896800000895d */ /* 0x004fea0003900000 */
[----:B------:R-:W2:Y:S02]  /*a1a0*/  @!P0 SYNCS.PHASECHK.TRANS64 P0, [R3+URZ+0x1f0], R0 ;  /* 0x0001f000030085a7 */ /* 0x000ea400080010ff */
[----:B--2---:R-:W-:Y:S05]  /*a1b0*/  @!P0 BRA `(.L_x_190) ;  /* 0xfffffffc00f08947 */ /* 0x004fea000383ffff */
[----:B------:R-:W-:Y:S05]  /*a1c0*/  BRA `(.L_x_191) ;  /* 0xffffffa000387947 */ /* 0x000fea000383ffff */
.L_x_85:
[----:B------:R-:W-:Y:S07]  /*a1d0*/  MOV R0, UR6 ;  /* 0x0000000600007c02 */ /* 0x000fee0008000f00 */
.L_x_192:
[----:B-1----:R1:W2:Y:S02]  /*a1e0*/  SYNCS.PHASECHK.TRANS64.TRYWAIT P0, [R0+URZ], R3 ;  /* 0x00000003000075a7 */ /* 0x0022a400080011ff */
[----:B--2---:R-:W-:Y:S05]  /*a1f0*/  @!P0 NANOSLEEP.SYNCS 0x989680 ;  /* 0x009896800000895d */ /* 0x004fea0003900000 */
[----:B------:R-:W2:Y:S02]  /*a200*/  @!P0 SYNCS.PHASECHK.TRANS64 P0, [R0+URZ], R3 ;  /* 0x00000003000085a7 */ /* 0x000ea400080010ff */
[----:B--2---:R-:W-:Y:S05]  /*a210*/  @!P0 BRA `(.L_x_192) ;  /* 0xfffffffc00f08947 */ /* 0x004fea000383ffff */
[----:B------:R-:W-:Y:S05]  /*a220*/  BRA `(.L_x_84) ;  /* 0xffffffa000587947 */ /* 0x000fea000383ffff */
.L_x_88:
[----:B------:R-:W-:-:S07]  /*a230*/  MOV R0, UR4 ;  /* 0x0000000400007c02 */ /* 0x000fce0008000f00 */
.L_x_193:
[----:B--2---:R2:W4:Y:S02]  /*a240*/  SYNCS.PHASECHK.TRANS64.TRYWAIT P0, [R0+URZ], R3 ;  /* 0x00000003000075a7 */ /* 0x00452400080011ff */
[----:B----4-:R-:W-:Y:S05]  /*a250*/  @!P0 NANOSLEEP.SYNCS 0x989680 ;  /* 0x009896800000895d */ /* 0x010fea0003900000 */
[----:B------:R-:W4:Y:S02]  /*a260*/  @!P0 SYNCS.PHASECHK.TRANS64 P0, [R0+URZ], R3 ;  /* 0x00000003000085a7 */ /* 0x000f2400080010ff */
[----:B----4-:R-:W-:Y:S05]  /*a270*/  @!P0 BRA `(.L_x_193) ;  /* 0xfffffffc00f08947 */ /* 0x010fea000383ffff */
[----:B------:R-:W-:Y:S05]  /*a280*/  BRA `(.L_x_194) ;  /* 0xffffffa000f87947 */ /* 0x000fea000383ffff */
.L_x_89:
[----:B------:R-:W-:-:S07]  /*a290*/  MOV R0, UR5 ;  /* 0x0000000500007c02 */ /* 0x000fce0008000f00 */
.L_x_195:
[----:B-1----:R1:W2:Y:S02]  /*a2a0*/  SYNCS.PHASECHK.TRANS64.TRYWAIT P0, [R0+URZ], R3 ;  /* 0x00000003000075a7 */ /* 0x0022a400080011ff */
[----:B--2---:R-:W-:Y:S05]  /*a2b0*/  @!P0 NANOSLEEP.SYNCS 0x989680 ;  /* 0x009896800000895d */ /* 0x004fea0003900000 */
[----:B------:R-:W2:Y:S02]  /*a2c0*/  @!P0 SYNCS.PHASECHK.TRANS64 P0, [R0+URZ], R3 ;  /* 0x00000003000085a7 */ /* 0x000ea400080010ff */
[----:B--2---:R-:W-:Y:S05]  /*a2d0*/  @!P0 BRA `(.L_x_195) ;  /* 0xfffffffc00f08947 */ /* 0x004fea000383ffff */
[----:B------:R-:W-:Y:S05]  /*a2e0*/  BRA `(.L_x_196) ;  /* 0xffffffa400047947 */ /* 0x000fea000383ffff */
.L_x_90:
[----:B------:R-:W-:-:S07]  /*a2f0*/  MOV R0, UR5 ;  /* 0x0000000500007c02 */ /* 0x000fce0008000f00 */
.L_x_197:
[----:B-1----:R1:W2:Y:S02]  /*a300*/  SYNCS.PHASECHK.TRANS64.TRYWAIT P0, [R0+URZ], R3 ;  /* 0x00000003000075a7 */ /* 0x0022a400080011ff */
[----:B--2---:R-:W-:Y:S05]  /*a310*/  @!P0 NANOSLEEP.SYNCS 0x989680 ;  /* 0x009896800000895d */ /* 0x004fea0003900000 */
[----:B------:R-:W2:Y:S02]  /*a320*/  @!P0 SYNCS.PHASECHK.TRANS64 P0, [R0+URZ], R3 ;  /* 0x00000003000085a7 */ /* 0x000ea400080010ff */
[----:B--2---:R-:W-:Y:S05]  /*a330*/  @!P0 BRA `(.L_x_197) ;  /* 0xfffffffc00f08947 */ /* 0x004fea000383ffff */
[----:B------:R-:W-:Y:S05]  /*a340*/  BRA `(.L_x_198) ;  /* 0xffffffa400107947 */ /* 0x000fea000383ffff */
.L_x_91:
[----:B------:R-:W-:-:S07]  /*a350*/  MOV R0, UR4 ;  /* 0x0000000400007c02 */ /* 0x000fce0008000f00 */
.L_x_199:
[----:B-1----:R1:W2:Y:S02]  /*a360*/  SYNCS.PHASECHK.TRANS64.TRYWAIT P0, [R0+URZ], R3 ;  /* 0x00000003000075a7 */ /* 0x0022a400080011ff */
[----:B--2---:R-:W-:Y:S05]  /*a370*/  @!P0 NANOSLEEP.SYNCS 0x989680 ;  /* 0x009896800000895d */ /* 0x004fea0003900000 */
[----:B------:R-:W2:Y:S02]  /*a380*/  @!P0 SYNCS.PHASECHK.TRANS64 P0, [R0+URZ], R3 ;  /* 0x00000003000085a7 */ /* 0x000ea400080010ff */
[----:B--2---:R-:W-:Y:S05]  /*a390*/  @!P0 BRA `(.L_x_199) ;  /* 0xfffffffc00f08947 */ /* 0x004fea000383ffff */
[----:B------:R-:W-:Y:S05]  /*a3a0*/  BRA `(.L_x_200) ;  /* 0xffffffa4001c7947 */ /* 0x000fea000383ffff */
.L_x_96:
[----:B--2---:R2:W3:Y:S02]  /*a3b0*/  SYNCS.PHASECHK.TRANS64.TRYWAIT P0, [R12+URZ+0x1b0], R9 ;  /* 0x0001b0090c0075a7 */ /* 0x0044e400080011ff */
[----:B---3--:R-:W-:Y:S05]  /*a3c0*/  @!P0 NANOSLEEP.SYNCS 0x989680 ;  /* 0x009896800000895d */ /* 0x008fea0003900000 */
[----:B------:R-:W3:Y:S02]  /*a3d0*/  @!P0 SYNCS.PHASECHK.TRANS64 P0, [R12+URZ+0x1b0], R9 ;  /* 0x0001b0090c0085a7 */ /* 0x000ee400080010ff */
[----:B---3--:R-:W-:Y:S05]  /*a3e0*/  @!P0 BRA `(.L_x_96) ;  /* 0xfffffffc00f08947 */ /* 0x008fea000383ffff */
[----:B------:R-:W-:Y:S05]  /*a3f0*/  BRA `(.L_x_201) ;  /* 0xffffffa800347947 */ /* 0x000fea000383ffff */
.L_x_99:
[----:B------:R-:W-:Y:S07]  /*a400*/  MOV R0, UR21 ;  /* 0x0000001500007c02 */ /* 0x000fee0008000f00 */
.L_x_202:
[----:B--2---:R2:W3:Y:S02]  /*a410*/  SYNCS.PHASECHK.TRANS64.TRYWAIT P2, [R0+URZ+0x1a8], R11 ;  /* 0x0001a80b000075a7 */ /* 0x0044e400080411ff */
[----:B---3--:R-:W-:Y:S05]  /*a420*/  @!P2 NANOSLEEP.SYNCS 0x989680 ;  /* 0x009896800000a95d */ /* 0x008fea0003900000 */
[----:B------:R-:W3:Y:S02]  /*a430*/  @!P2 SYNCS.PHASECHK.TRANS64 P2, [R0+URZ+0x1a8], R11 ;  /* 0x0001a80b0000a5a7 */ /* 0x000ee400080410ff */
[----:B---3--:R-:W-:Y:S05]  /*a440*/  @!P2 BRA `(.L_x_202) ;  /* 0xfffffffc00f0a947 */ /* 0x008fea000383ffff */
[----:B------:R-:W-:Y:S05]  /*a450*/  BRA `(.L_x_98) ;  /* 0xffffffac009c7947 */ /* 0x000fea000383ffff */
.L_x_102:
[----:B--2---:R-:W-:Y:S07]  /*a460*/  MOV R0, UR21 ;  /* 0x0000001500007c02 */ /* 0x004fee0008000f00 */
.L_x_203:
[----:B--2---:R2:W3:Y:S02]  /*a470*/  SYNCS.PHASECHK.TRANS64.TRYWAIT P0, [R0+URZ+0x190], R9 ;  /* 0x00019009000075a7 */ /* 0x0044e400080011ff */
[----:B---3--:R-:W-:Y:S05]  /*a480*/  @!P0 NANOSLEEP.SYNCS 0x989680 ;  /* 0x009896800000895d */ /* 0x008fea0003900000 */
[----:B------:R-:W3:Y:S02]  /*a490*/  @!P0 SYNCS.PHASECHK.TRANS64 P0, [R0+URZ+0x190], R9 ;  /* 0x00019009000085a7 */ /* 0x000ee400080010ff */
[----:B---3--:R-:W-:Y:S05]  /*a4a0*/  @!P0 BRA `(.L_x_203) ;  /* 0xfffffffc00f08947 */ /* 0x008fea000383ffff */
[----:B------:R-:W-:Y:S05]  /*a4b0*/  BRA `(.L_x_204) ;  /* 0xffffffac00f87947 */ /* 0x000fea000383ffff */
.L_x_103:
[----:B------:R-:W-:Y:S07]  /*a4c0*/  MOV R0, UR21 ;  /* 0x0000001500007c02 */ /* 0x000fee0008000f00 */
.L_x_205:
[----:B--2---:R2:W3:Y:S02]  /*a4d0*/  SYNCS.PHASECHK.TRANS64.TRYWAIT P0, [R0+URZ+0x198], R9 ;  /* 0x00019809000075a7 */ /* 0x0044e400080011ff */
[----:B---3--:R-:W-:Y:S05]  /*a4e0*/  @!P0 NANOSLEEP.SYNCS 0x989680 ;  /* 0x009896800000895d */ /* 0x008fea0003900000 */
[----:B------:R-:W3:Y:S02]  /*a4f0*/  @!P0 SYNCS.PHASECHK.TRANS64 P0, [R0+URZ+0x198], R9 ;  /* 0x00019809000085a7 */ /* 0x000ee400080010ff */
[----:B---3--:R-:W-:Y:S05]  /*a500*/  @!P0 BRA `(.L_x_205) ;  /* 0xfffffffc00f08947 */ /* 0x008fea000383ffff */
[----:B------:R-:W-:Y:S05]  /*a510*/  BRA `(.L_x_206) ;  /* 0xffffffb000347947 */ /* 0x000fea000383ffff */
.L_x_105:
[----:B------:R-:W-:-:S07]  /*a520*/  MOV R0, UR21 ;  /* 0x0000001500007c02 */ /* 0x000fce0008000f00 */
.L_x_207:
[----:B---3--:R3:W4:Y:S02]  /*a530*/  SYNCS.PHASECHK.TRANS64.TRYWAIT P0, [R0+URZ+0x190], R3 ;  /* 0x00019003000075a7 */ /* 0x00872400080011ff */
[----:B----4-:R-:W-:Y:S05]  /*a540*/  @!P0 NANOSLEEP.SYNCS 0x989680 ;  /* 0x009896800000895d */ /* 0x010fea0003900000 */
[----:B------:R-:W4:Y:S02]  /*a550*/  @!P0 SYNCS.PHASECHK.TRANS64 P0, [R0+URZ+0x190], R3 ;  /* 0x00019003000085a7 */ /* 0x000f2400080010ff */
[----:B----4-:R-:W-:Y:S05]  /*a560*/  @!P0 BRA `(.L_x_207) ;  /* 0xfffffffc00f08947 */ /* 0x010fea000383ffff */
[----:B------:R-:W-:Y:S05]  /*a570*/  BRA `(.L_x_208) ;  /* 0xffffffb000a87947 */ /* 0x000fea000383ffff */
.L_x_107:
[----:B-1----:R1:W2:Y:S02]  /*a580*/  SYNCS.PHASECHK.TRANS64.TRYWAIT P0, [R3+URZ+0x1b0], R0 ;  /* 0x0001b000030075a7 */ /* 0x0022a400080011ff */
[----:B--2---:R-:W-:Y:S05]  /*a590*/  @!P0 NANOSLEEP.SYNCS 0x989680 ;  /* 0x009896800000895d */ /* 0x004fea0003900000 */
[----:B------:R-:W2:Y:S02]  /*a5a0*/  @!P0 SYNCS.PHASECHK.TRANS64 P0, [R3+URZ+0x1b0], R0 ;  /* 0x0001b000030085a7 */ /* 0x000ea400080010ff */
[----:B--2---:R-:W-:Y:S05]  /*a5b0*/  @!P0 BRA `(.L_x_107) ;  /* 0xfffffffc00f08947 */ /* 0x004fea000383ffff */
[----:B------:R-:W-:Y:S05]  /*a5c0*/  BRA `(.L_x_209) ;  /* 0xffffffb400687947 */ /* 0x000fea000383ffff */
.L_x_118:
[----:B-1----:R1:W2:Y:S02]  /*a5d0*/  SYNCS.PHASECHK.TRANS64.TRYWAIT P1, [R3+URZ+0x180], R0 ;  /* 0x00018000030075a7 */ /* 0x0022a400080211ff */
[----:B--2---:R-:W-:Y:S05]  /*a5e0*/  @!P1 NANOSLEEP.SYNCS 0x989680 ;  /* 0x009896800000995d */ /* 0x004fea0003900000 */
[----:B------:R-:W2:Y:S02]  /*a5f0*/  @!P1 SYNCS.PHASECHK.TRANS64 P1, [R3+URZ+0x180], R0 ;  /* 0x00018000030095a7 */ /* 0x000ea400080210ff */
[----:B--2---:R-:W-:Y:S05]  /*a600*/  @!P1 BRA `(.L_x_118) ;  /* 0xfffffffc00f09947 */ /* 0x004fea000383ffff */
[----:B------:R-:W-:Y:S05]  /*a610*/  BRA `(.L_x_117) ;  /* 0xffffffc000e47947 */ /* 0x000fea000383ffff */
.L_x_120:
[----:B--2---:R2:W4:Y:S02]  /*a620*/  SYNCS.PHASECHK.TRANS64.TRYWAIT P0, [R186+URZ+0x1d0], R5 ;  /* 0x0001d005ba0075a7 */ /* 0x00452400080011ff */
[----:B----4-:R-:W-:Y:S05]  /*a630*/  @!P0 NANOSLEEP.SYNCS 0x989680 ;  /* 0x009896800000895d */ /* 0x010fea0003900000 */
[----:B------:R-:W4:Y:S02]  /*a640*/  @!P0 SYNCS.PHASECHK.TRANS64 P0, [R186+URZ+0x1d0], R5 ;  /* 0x0001d005ba0085a7 */ /* 0x000f2400080010ff */
[----:B----4-:R-:W-:Y:S05]  /*a650*/  @!P0 BRA `(.L_x_120) ;  /* 0xfffffffc00f08947 */ /* 0x010fea000383ffff */
[----:B------:R-:W-:Y:S05]  /*a660*/  BRA `(.L_x_119) ;  /* 0xffffffc400407947 */ /* 0x000fea000383ffff */
.L_x_129:
[----:B--2---:R2:W3:Y:S02]  /*a670*/  SYNCS.PHASECHK.TRANS64.TRYWAIT P0, [R193+URZ+0x180], R0 ;  /* 0x00018000c10075a7 */ /* 0x0044e400080011ff */
[----:B---3--:R-:W-:Y:S05]  /*a680*/  @!P0 NANOSLEEP.SYNCS 0x989680 ;  /* 0x009896800000895d */ /* 0x008fea0003900000 */
[----:B------:R-:W3:Y:S02]  /*a690*/  @!P0 SYNCS.PHASECHK.TRANS64 P0, [R193+URZ+0x180], R0 ;  /* 0x00018000c10085a7 */ /* 0x000ee400080010ff */
[----:B---3--:R-:W-:Y:S05]  /*a6a0*/  @!P0 BRA `(.L_x_129) ;  /* 0xfffffffc00f08947 */ /* 0x008fea000383ffff */
[----:B------:R-:W-:Y:S05]  /*a6b0*/  BRA `(.L_x_128) ;  /* 0xffffffd8004c7947 */ /* 0x000fea000383ffff */
        .weak           $__internal_0_$__cuda_sm10x_tcgen05_guardrail_trap_col_being_dealloced_not_returned_by_alloc
        .type           $__internal_0_$__cuda_sm10x_tcgen05_guardrail_trap_col_being_dealloced_not_returned_by_alloc,@function
        .size           $__internal_0_$__cuda_sm10x_tcgen05_guardrail_trap_col_being_dealloced_not_returned_by_alloc,($__internal_1_$__cuda_sm10x_tcgen05_guardrail_trap_phase_invalid_during_alloc - $__internal_0_$__cuda_sm10x_tcgen05_guardrail_trap_col_being_dealloced_not_returned_by_alloc)
$__internal_0_$__cuda_sm10x_tcgen05_guardrail_trap_col_being_dealloced_not_returned_by_alloc:
[----:B------:R-:W-:Y:S05]  /*a6c0*/  BPT.TRAP 0x1 ;  /* 0x000000040000795c */ /* 0x000fea0000300000 */
[----:B------:R-:W-:-:S04]  /*a6d0*/  HFMA2 R3, -RZ, RZ, 0, 0 ;  /* 0x00000000ff037431 */ /* 0x000fc800000001ff */
[----:B------:R-:W-:Y:S05]  /*a6e0*/  RET.REL.NODEC R2 `(_ZN7cutlass13device_kernelINS_4gemm6kernel13GemmUniversalIN4cute5tupleIJiiiiEEENS1_10collective13CollectiveMmaINS1_35MainloopSm100TmaUmmaWarpSpecializedILi24ELi2ELi4ENS5_IJNS4_1CILi1EEENSA_ILi4EEESB_EEEEENS5_IJNSA_ILi128EEESF_NSA_ILi32EEEEEENS_12float_e5m2_tENS5_IJlSB_lEEESI_SJ_NS4_8TiledMMAINS4_8MMA_AtomIJNS4_10MMA_TraitsINS4_19SM100_MMA_F8F6F4_SSEJSI_SI_fSF_SF_NS4_17integral_constantINS4_4UMMA5MajorELSQ_0EEESR_NSO_INSP_7ScaleInELSS_0EEEST_EEEEEENS4_6LayoutINS5_IJSB_SB_SB_EEENS5_IJNSA_ILi0EEESY_SY_EEEEENS5_IJNS4_10UnderscoreES11_S11_EEEEENS4_23SM90_TMA_LOAD_MULTICASTENS4_14ComposedLayoutINS4_7SwizzleILi1ELi4ELi3EEENS4_18smem_ptr_flag_bitsILi8EEENSW_INS5_IJNSA_ILi8EEESG_EEENS5_IJSG_SB_EEEEEEEvNS4_8identityENS4_13SM90_TMA_LOADES1E_vS1F_EENS_8epilogue10collective18CollectiveEpilogueINS1I_23Sm100TmaWarpSpecializedILi2ELi2ELi64ELb0ELb0EEEJSH_NS5_IJNSW_ISF_SB_EENSW_INSA_ILi64EEESB_EEEEESI_SJ_SI_SJ_NS1I_6fusion15FusionCallbacksIS1M_NS1R_17LinearCombinationISI_fSI_fLNS_15FloatRoundStyleE2EEESH_S1Q_JEEENS4_5SM1004TMEM4LOAD26SM100_TMEM_LOAD_32dp32b64xES1G_NS15_INS16_ILi2ELi4ELi3EEES19_NSW_INS5_IJS1A_S1O_EEENS5_IJS1O_SB_EEEEEEENS4_39AutoVectorizingCopyWithAssumedAlignmentILi128EEENS4_14SM90_TMA_STOREES25_S27_S27_EEEvvEEEEvNT_6ParamsE) ;  /* 0xffffff5802447950 */ /* 0x000fea0003c3ffff */
        .weak           $__internal_1_$__cuda_sm10x_tcgen05_guardrail_trap_phase_invalid_during_alloc
        .type           $__internal_1_$__cuda_sm10x_tcgen05_guardrail_trap_phase_invalid_during_alloc,@function
        .size           $__internal_1_$__cuda_sm10x_tcgen05_guardrail_trap_phase_invalid_during_alloc,($__internal_2_$__cuda_sm10x_tcgen05_guardrail_trap_unallocated_columns_being_dealloced - $__internal_1_$__cuda_sm10x_tcgen05_guardrail_trap_phase_invalid_during_alloc)
$__internal_1_$__cuda_sm10x_tcgen05_guardrail_trap_phase_invalid_during_alloc:
[----:B------:R-:W-:Y:S05]  /*a6f0*/  BPT.TRAP 0x1 ;  /* 0x000000040000795c */ /* 0x000fea0000300000 */
[----:B------:R-:W-:-:S04]  /*a700*/  MOV R5, 0x0 ;  /* 0x0000000000057802 */ /* 0x000fc80000000f00 */
[----:B------:R-:W-:Y:S05]  /*a710*/  RET.REL.NODEC R4 `(_ZN7cutlass13device_kernelINS_4gemm6kernel13GemmUniversalIN4cute5tupleIJiiiiEEENS1_10collective13CollectiveMmaINS1_35MainloopSm100TmaUmmaWarpSpecializedILi24ELi2ELi4ENS5_IJNS4_1CILi1EEENSA_ILi4EEESB_EEEEENS5_IJNSA_ILi128EEESF_NSA_ILi32EEEEEENS_12float_e5m2_tENS5_IJlSB_lEEESI_SJ_NS4_8TiledMMAINS4_8MMA_AtomIJNS4_10MMA_TraitsINS4_19SM100_MMA_F8F6F4_SSEJSI_SI_fSF_SF_NS4_17integral_constantINS4_4UMMA5MajorELSQ_0EEESR_NSO_INSP_7ScaleInELSS_0EEEST_EEEEEENS4_6LayoutINS5_IJSB_SB_SB_EEENS5_IJNSA_ILi0EEESY_SY_EEEEENS5_IJNS4_10UnderscoreES11_S11_EEEEENS4_23SM90_TMA_LOAD_MULTICASTENS4_14ComposedLayoutINS4_7SwizzleILi1ELi4ELi3EEENS4_18smem_ptr_flag_bitsILi8EEENSW_INS5_IJNSA_ILi8EEESG_EEENS5_IJSG_SB_EEEEEEEvNS4_8identityENS4_13SM90_TMA_LOADES1E_vS1F_EENS_8epilogue10collective18CollectiveEpilogueINS1I_23Sm100TmaWarpSpecializedILi2ELi2ELi64ELb0ELb0EEEJSH_NS5_IJNSW_ISF_SB_EENSW_INSA_ILi64EEESB_EEEEESI_SJ_SI_SJ_NS1I_6fusion15FusionCallbacksIS1M_NS1R_17LinearCombinationISI_fSI_fLNS_15FloatRoundStyleE2EEESH_S1Q_JEEENS4_5SM1004TMEM4LOAD26SM100_TMEM_LOAD_32dp32b64xES1G_NS15_INS16_ILi2ELi4ELi3EEES19_NSW_INS5_IJS1A_S1O_EEENS5_IJS1O_SB_EEEEEEENS4_39AutoVectorizingCopyWithAssumedAlignmentILi128EEENS4_14SM90_TMA_STOREES25_S27_S27_EEEvvEEEEvNT_6ParamsE) ;  /* 0xffffff5804387950 */ /* 0x000fea0003c3ffff */
        .weak           $__internal_2_$__cuda_sm10x_tcgen05_guardrail_trap_unallocated_columns_being_dealloced
        .type           $__internal_2_$__cuda_sm10x_tcgen05_guardrail_trap_unallocated_columns_being_dealloced,@function
        .size           $__internal_2_$__cuda_sm10x_tcgen05_guardrail_trap_unallocated_columns_being_dealloced,(.L_x_211 - $__internal_2_$__cuda_sm10x_tcgen05_guardrail_trap_unallocated_columns_being_dealloced)
$__internal_2_$__cuda_sm10x_tcgen05_guardrail_trap_unallocated_columns_being_dealloced:
[----:B------:R-:W-:Y:S05]  /*a720*/  BPT.TRAP 0x1 ;  /* 0x000000040000795c */ /* 0x000fea0000300000 */
[----:B------:R-:W-:-:S04]  /*a730*/  HFMA2 R3, -RZ, RZ, 0, 0 ;  /* 0x00000000ff037431 */ /* 0x000fc800000001ff */
[----:B------:R-:W-:Y:S05]  /*a740*/  RET.REL.NODEC R2 `(_ZN7cutlass13device_kernelINS_4gemm6kernel13GemmUniversalIN4cute5tupleIJiiiiEEENS1_10collective13CollectiveMmaINS1_35MainloopSm100TmaUmmaWarpSpecializedILi24ELi2ELi4ENS5_IJNS4_1CILi1EEENSA_ILi4EEESB_EEEEENS5_IJNSA_ILi128EEESF_NSA_ILi32EEEEEENS_12float_e5m2_tENS5_IJlSB_lEEESI_SJ_NS4_8TiledMMAINS4_8MMA_AtomIJNS4_10MMA_TraitsINS4_19SM100_MMA_F8F6F4_SSEJSI_SI_fSF_SF_NS4_17integral_constantINS4_4UMMA5MajorELSQ_0EEESR_NSO_INSP_7ScaleInELSS_0EEEST_EEEEEENS4_6LayoutINS5_IJSB_SB_SB_EEENS5_IJNSA_ILi0EEESY_SY_EEEEENS5_IJNS4_10UnderscoreES11_S11_EEEEENS4_23SM90_TMA_LOAD_MULTICASTENS4_14ComposedLayoutINS4_7SwizzleILi1ELi4ELi3EEENS4_18smem_ptr_flag_bitsILi8EEENSW_INS5_IJNSA_ILi8EEESG_EEENS5_IJSG_SB_EEEEEEEvNS4_8identityENS4_13SM90_TMA_LOADES1E_vS1F_EENS_8epilogue10collective18CollectiveEpilogueINS1I_23Sm100TmaWarpSpecializedILi2ELi2ELi64ELb0ELb0EEEJSH_NS5_IJNSW_ISF_SB_EENSW_INSA_ILi64EEESB_EEEEESI_SJ_SI_SJ_NS1I_6fusion15FusionCallbacksIS1M_NS1R_17LinearCombinationISI_fSI_fLNS_15FloatRoundStyleE2EEESH_S1Q_JEEENS4_5SM1004TMEM4LOAD26SM100_TMEM_LOAD_32dp32b64xES1G_NS15_INS16_ILi2ELi4ELi3EEES19_NSW_INS5_IJS1A_S1O_EEENS5_IJS1O_SB_EEEEEEENS4_39AutoVectorizingCopyWithAssumedAlignmentILi128EEENS4_14SM90_TMA_STOREES25_S27_S27_EEEvvEEEEvNT_6ParamsE) ;  /* 0xffffff58022c7950 */ /* 0x000fea0003c3ffff */
.L_x_210:
[----:B------:R-:W-:-:S00]  /*a750*/  BRA `(.L_x_210) ;  /* 0xfffffffc00fc7947 */ /* 0x000fc0000383ffff */
[----:B------:R-:W-:-:S00]  /*a760*/  NOP ;  /* 0x0000000000007918 */ /* 0x000fc00000000000 */
        /* <DEDUP_REMOVED lines=9> */
.L_x_211:


//--------------------- .nv.global.init           --------------------------
	.section	.nv.global.init,"aw",@progbits
.nv.global.init:
	.type		$str$27,@object
	.size		$str$27,($str$28 - $str$27)
$str$27:
        /*0000*/ 	.byte	0x28, 0x61, 0x64, 0x64, 0x72, 0x65, 0x73, 0x73, 0x20, 0x26, 0x20, 0x6d, 0x61, 0x73, 0x6b, 0x29
        /*0010*/ 	.byte	0x20, 0x3d, 0x3d, 0x20, 0x30, 0x00
	.type		$str$28,@object
	.size		$str$28,($str$26 - $str$28)
$str$28:
        /*0016*/ 	.byte	0x2f, 0x74, 0x6d, 0x70, 0x2f, 0x63, 0x75, 0x74, 0x6c, 0x61, 0x73, 0x73, 0x5f, 0x73, 0x77, 0x65
        /*0026*/ 	.byte	0x65, 0x70, 0x5f, 0x73, 0x72, 0x63, 0x2f, 0x69, 0x6e, 0x63, 0x6c, 0x75, 0x64, 0x65, 0x2f, 0x63
        /*0036*/ 	.byte	0x75, 0x74, 0x65, 0x2f, 0x70, 0x6f, 0x69, 0x6e, 0x74, 0x65, 0x72, 0x5f, 0x66, 0x6c, 0x61, 0x67
        /*0046*/ 	.byte	0x67, 0x65, 0x64, 0x2e, 0x68, 0x70, 0x70, 0x00
	.type		$str$26,@object
	.size		$str$26,($str$25 - $str$26)
$str$26:
        /*004e*/ 	.byte	0x2f, 0x74, 0x6d, 0x70, 0x2f, 0x63, 0x75, 0x74, 0x6c, 0x61, 0x73, 0x73, 0x5f, 0x73, 0x77, 0x65
        /*005e*/ 	.byte	0x65, 0x70, 0x5f, 0x73, 0x72, 0x63, 0x2f, 0x69, 0x6e, 0x63, 0x6c, 0x75, 0x64, 0x65, 0x2f, 0x63
        /*006e*/ 	.byte	0x75, 0x74, 0x65, 0x2f, 0x61, 0x74, 0x6f, 0x6d, 0x2f, 0x63, 0x6f, 0x70, 0x79, 0x5f, 0x74, 0x72
        /*007e*/ 	.byte	0x61, 0x69, 0x74, 0x73, 0x5f, 0x73, 0x6d, 0x31, 0x30, 0x30, 0x2e, 0x68, 0x70, 0x70, 0x00
	.type		$str$25,@object
	.size		$str$25,(__unnamed_1 - $str$25)
$str$25:
        /*008d*/ 	.byte	0x28, 0x28, 0x75, 0x69, 0x6e, 0x74, 0x33, 0x32, 0x5f, 0x74, 0x28, 0x74, 0x68, 0x72, 0x65, 0x61
        /*009d*/ 	.byte	0x64, 0x49, 0x64, 0x78, 0x2e, 0x78, 0x29, 0x20, 0x2f, 0x20, 0x33, 0x32, 0x29, 0x20, 0x25, 0x20
        /*00ad*/ 	.byte	0x34, 0x29, 0x20, 0x3d, 0x3d, 0x20, 0x28, 0x28, 0x28, 0x74, 0x6d, 0x65, 0x6d, 0x5f, 0x61, 0x64
        /*00bd*/ 	.byte	0x64, 0x72, 0x20, 0x3e, 0x3e, 0x20, 0x31, 0x36, 0x29, 0x20, 0x2f, 0x20, 0x33, 0x32, 0x29, 0x20
        /*00cd*/ 	.byte	0x25, 0x20, 0x34, 0x29, 0x00
	.type		__unnamed_1,@object
	.size		__unnamed_1,(__unnamed_2 - __unnamed_1)
__unnamed_1:
        /*00d2*/ 	.byte	0x61, 0x75, 0x74, 0x6f, 0x20, 0x63, 0x75, 0x74, 0x65, 0x3a, 0x3a, 0x61, 0x73, 0x5f, 0x70, 0x6f
        /* <DEDUP_REMOVED lines=24> */
        /*0262*/ 	.byte	0x43, 0x3c, 0x38, 0x31, 0x39, 0x32, 0x3e, 0x3e, 0x3e, 0x3e, 0x5d, 0x00
	.type		__unnamed_2,@object
	.size		__unnamed_2,(.L_2 - __unnamed_2)
__unnamed_2:
        /* <DEDUP_REMOVED lines=42> */
        /*050e*/ 	.byte	0x3e, 0x3e, 0x3e, 0x3e, 0x5d, 0x00
.L_2:


//--------------------- .nv.shared._ZN7cutlass13device_kernelINS_4gemm6kernel13GemmUniversalIN4cute5tupleIJiiiiEEENS1_10collective13CollectiveMmaINS1_35MainloopSm100TmaUmmaWarpSpecializedILi24ELi2ELi4ENS5_IJNS4_1CILi1EEENSA_ILi4EEESB_EEEEENS5_IJNSA_ILi128EEESF_NSA_ILi32EEEEEENS_12float_e5m2_tENS5_IJlSB_lEEESI_SJ_NS4_8TiledMMAINS4_8MMA_AtomIJNS4_10MMA_TraitsINS4_19SM100_MMA_F8F6F4_SSEJSI_SI_fSF_SF_NS4_17integral_constantINS4_4UMMA5MajorELSQ_0EEESR_NSO_INSP_7ScaleInELSS_0EEEST_EEEEEENS4_6LayoutINS5_IJSB_SB_SB_EEENS5_IJNSA_ILi0EEESY_SY_EEEEENS5_IJNS4_10UnderscoreES11_S11_EEEEENS4_23SM90_TMA_LOAD_MULTICASTENS4_14ComposedLayoutINS4_7SwizzleILi1ELi4ELi3EEENS4_18smem_ptr_flag_bitsILi8EEENSW_INS5_IJNSA_ILi8EEESG_EEENS5_IJSG_SB_EEEEEEEvNS4_8identityENS4_13SM90_TMA_LOADES1E_vS1F_EENS_8epilogue10collective18CollectiveEpilogueINS1I_23Sm100TmaWarpSpecializedILi2ELi2ELi64ELb0ELb0EEEJSH_NS5_IJNSW_ISF_SB_EENSW_INSA_ILi64EEESB_EEEEESI_SJ_SI_SJ_NS1I_6fusion15FusionCallbacksIS1M_NS1R_17LinearCombinationISI_fSI_fLNS_15FloatRoundStyleE2EEESH_S1Q_JEEENS4_5SM1004TMEM4LOAD26SM100_TMEM_LOAD_32dp32b64xES1G_NS15_INS16_ILi2ELi4ELi3EEES19_NSW_INS5_IJS1A_S1O_EEENS5_IJS1O_SB_EEEEEEENS4_39AutoVectorizingCopyWithAssumedAlignmentILi128EEENS4_14SM90_TMA_STOREES25_S27_S27_EEEvvEEEEvNT_6ParamsE --------------------------
	.section	.nv.shared._ZN7cutlass13device_kernelINS_4gemm6kernel13GemmUniversalIN4cute5tupleIJiiiiEEENS1_10collective13CollectiveMmaINS1_35MainloopSm100TmaUmmaWarpSpecializedILi24ELi2ELi4ENS5_IJNS4_1CILi1EEENSA_ILi4EEESB_EEEEENS5_IJNSA_ILi128EEESF_NSA_ILi32EEEEEENS_12float_e5m2_tENS5_IJlSB_lEEESI_SJ_NS4_8TiledMMAINS4_8MMA_AtomIJNS4_10MMA_TraitsINS4_19SM100_MMA_F8F6F4_SSEJSI_SI_fSF_SF_NS4_17integral_constantINS4_4UMMA5MajorELSQ_0EEESR_NSO_INSP_7ScaleInELSS_0EEEST_EEEEEENS4_6LayoutINS5_IJSB_SB_SB_EEENS5_IJNSA_ILi0EEESY_SY_EEEEENS5_IJNS4_10UnderscoreES11_S11_EEEEENS4_23SM90_TMA_LOAD_MULTICASTENS4_14ComposedLayoutINS4_7SwizzleILi1ELi4ELi3EEENS4_18smem_ptr_flag_bitsILi8EEENSW_INS5_IJNSA_ILi8EEESG_EEENS5_IJSG_SB_EEEEEEEvNS4_8identityENS4_13SM90_TMA_LOADES1E_vS1F_EENS_8epilogue10collective18CollectiveEpilogueINS1I_23Sm100TmaWarpSpecializedILi2ELi2ELi64ELb0ELb0EEEJSH_NS5_IJNSW_ISF_SB_EENSW_INSA_ILi64EEESB_EEEEESI_SJ_SI_SJ_NS1I_6fusion15FusionCallbacksIS1M_NS1R_17LinearCombinationISI_fSI_fLNS_15FloatRoundStyleE2EEESH_S1Q_JEEENS4_5SM1004TMEM4LOAD26SM100_TMEM_LOAD_32dp32b64xES1G_NS15_INS16_ILi2ELi4ELi3EEES19_NSW_INS5_IJS1A_S1O_EEENS5_IJS1O_SB_EEEEEEENS4_39AutoVectorizingCopyWithAssumedAlignmentILi128EEENS4_14SM90_TMA_STOREES25_S27_S27_EEEvvEEEEvNT_6ParamsE,"aw",@nobits
	.sectionflags	@""
	.align	16
	.zero		1024


//--------------------- .nv.shared.reserved.0     --------------------------
	.section	.nv.shared.reserved.0,"aw",@nobits
	.weak		__nv_reservedSMEM_offset_0_alias
	.size		__nv_reservedSMEM_offset_0_alias, 0, 64
	.other		__nv_reservedSMEM_offset_0_alias,@"STO_CUDA_RESERVED_SHARED STV_DEFAULT"
__nv_reservedSMEM_offset_0_alias:
	.zero		0
.nv.shared.reserved.0:
	.zero		64
	.weak		__nv_reservedSMEM_tcgen05_partition
	.type		__nv_reservedSMEM_tcgen05_partition,@object
	.size		__nv_reservedSMEM_tcgen05_partition,(.L_0 - __nv_reservedSMEM_tcgen05_partition)
__nv_reservedSMEM_tcgen05_partition:
	.zero		32
.L_0:


//--------------------- .nv.global                --------------------------
	.section	.nv.global,"aw",@nobits
.nv.global:
	.type		_ZN40_INTERNAL_34a06949_4_k_cu_2c4dc308_358084cute1_E,@object
	.size		_ZN40_INTERNAL_34a06949_4_k_cu_2c4dc308_358084cute1_E,(_ZN40_INTERNAL_34a06949_4_k_cu_2c4dc308_358084cuda3std3__45__cpo6cbeginE - _ZN40_INTERNAL_34a06949_4_k_cu_2c4dc308_358084cute1_E)
_ZN40_INTERNAL_34a06949_4_k_cu_2c4dc308_358084cute1_E:
	.zero		1
	.type		_ZN40_INTERNAL_34a06949_4_k_cu_2c4dc308_358084cuda3std3__45__cpo6cbeginE,@object
	.size		_ZN40_INTERNAL_34a06949_4_k_cu_2c4dc308_358084cuda3std3__45__cpo6cbeginE,(_ZN40_INTERNAL_34a06949_4_k_cu_2c4dc308_358084cuda3std3__48in_placeE - _ZN40_INTERNAL_34a06949_4_k_cu_2c4dc308_358084cuda3std3__45__cpo6cbeginE)
_ZN40_INTERNAL_34a06949_4_k_cu_2c4dc308_358084cuda3std3__45__cpo6cbeginE:
	.zero		1
	.type		_ZN40_INTERNAL_34a06949_4_k_cu_2c4dc308_358084cuda3std3__48in_placeE,@object
	.size		_ZN40_INTERNAL_34a06949_4_k_cu_2c4dc308_358084cuda3std3__48in_placeE,(_ZN40_INTERNAL_34a06949_4_k_cu_2c4dc308_358084cuda3std6ranges3__45__cpo9iter_moveE - _ZN40_INTERNAL_34a06949_4_k_cu_2c4dc308_358084cuda3std3__48in_placeE)
_ZN40_INTERNAL_34a06949_4_k_cu_2c4dc308_358084cuda3std3__48in_placeE:
	.zero		1
	.type		_ZN40_INTERNAL_34a06949_4_k_cu_2c4dc308_358084cuda3std6ranges3__45__cpo9iter_moveE,@object
	.size		_ZN40_INTERNAL_34a06949_4_k_cu_2c4dc308_358084cuda3std6ranges3__45__cpo9iter_moveE,(_ZN40_INTERNAL_34a06949_4_k_cu_2c4dc308_358084cuda3std3__45__cpo5beginE - _ZN40_INTERNAL_34a06949_4_k_cu_2c4dc308_358084cuda3std6ranges3__45__cpo9iter_moveE)
_ZN40_INTERNAL_34a06949_4_k_cu_2c4dc308_358084cuda3std6ranges3__45__cpo9iter_moveE:
	.zero		1
	.type		_ZN40_INTERNAL_34a06949_4_k_cu_2c4dc308_358084cuda3std3__45__cpo5beginE,@object
	.size		_ZN40_INTERNAL_34a06949_4_k_cu_2c4dc308_358084cuda3std3__45__cpo5beginE,(_ZN40_INTERNAL_34a06949_4_k_cu_2c4dc308_358084cuda3std3__442_GLOBAL__N__34a06949_4_k_cu_2c4dc308_358086ignoreE - _ZN40_INTERNAL_34a06949_4_k_cu_2c4dc308_358084cuda3std3__45__cpo5beginE)
_ZN40_INTERNAL_34a06949_4_k_cu_2c4dc308_358084cuda3std3__45__cpo5beginE:
	.zero		1
	.type		_ZN40_INTERNAL_34a06949_4_k_cu_2c4dc308_358084cuda3std3__442_GLOBAL__N__34a06949_4_k_cu_2c4dc308_358086ignoreE,@object
	.size		_ZN40_INTERNAL_34a06949_4_k_cu_2c4dc308_358084cuda3std3__442_GLOBAL__N__34a06949_4_k_cu_2c4dc308_358086ignoreE,(_ZN40_INTERNAL_34a06949_4_k_cu_2c4dc308_358084cute7productE - _ZN40_INTERNAL_34a06949_4_k_cu_2c4dc308_358084cuda3std3__442_GLOBAL__N__34a06949_4_k_cu_2c4dc308_358086ignoreE)
_ZN40_INTERNAL_34a06949_4_k_cu_2c4dc308_358084cuda3std3__442_GLOBAL__N__34a06949_4_k_cu_2c4dc308_358086ignoreE:
	.zero		1
	.type		_ZN40_INTERNAL_34a06949_4_k_cu_2c4dc308_358084cute7productE,@object
	.size		_ZN40_INTERNAL_34a06949_4_k_cu_2c4dc308_358084cute7productE,(_ZN40_INTERNAL_34a06949_4_k_cu_2c4dc308_358084cuda3std3__45__cpo3endE - _ZN40_INTERNAL_34a06949_4_k_cu_2c4dc308_358084cute7productE)
_ZN40_INTERNAL_34a06949_4_k_cu_2c4dc308_358084cute7productE:
	.zero		1
	.type		_ZN40_INTERNAL_34a06949_4_k_cu_2c4dc308_358084cuda3std3__45__cpo3endE,@object
	.size		_ZN40_INTERNAL_34a06949_4_k_cu_2c4dc308_358084cuda3std3__45__cpo3endE,(_ZN40_INTERNAL_34a06949_4_k_cu_2c4dc308_358084cuda3std3__419piecewise_constructE - _ZN40_INTERNAL_34a06949_4_k_cu_2c4dc308_358084cuda3std3__45__cpo3endE)
_ZN40_INTERNAL_34a06949_4_k_cu_2c4dc308_358084cuda3std3__45__cpo3endE:
	.zero		1
	.type		_ZN40_INTERNAL_34a06949_4_k_cu_2c4dc308_358084cuda3std3__419piecewise_constructE,@object
	.size		_ZN40_INTERNAL_34a06949_4_k_cu_2c4dc308_358084cuda3std3__419piecewise_constructE,(_ZN40_INTERNAL_34a06949_4_k_cu_2c4dc308_358084cuda3std3__45__cpo4cendE - _ZN40_INTERNAL_34a06949_4_k_cu_2c4dc308_358084cuda3std3__419piecewise_constructE)
_ZN40_INTERNAL_34a06949_4_k_cu_2c4dc308_358084cuda3std3__419piecewise_constructE:
	.zero		1
	.type		_ZN40_INTERNAL_34a06949_4_k_cu_2c4dc308_358084cuda3std3__45__cpo4cendE,@object
	.size		_ZN40_INTERNAL_34a06949_4_k_cu_2c4dc308_358084cuda3std3__45__cpo4cendE,(_ZN40_INTERNAL_34a06949_4_k_cu_2c4dc308_358084cuda3std6ranges3__45__cpo4swapE - _ZN40_INTERNAL_34a06949_4_k_cu_2c4dc308_358084cuda3std3__45__cpo4cendE)
_ZN40_INTERNAL_34a06949_4_k_cu_2c4dc308_358084cuda3std3__45__cpo4cendE:
	.zero		1
	.type		_ZN40_INTERNAL_34a06949_4_k_cu_2c4dc308_358084cuda3std6ranges3__45__cpo4swapE,@object
	.size		_ZN40_INTERNAL_34a06949_4_k_cu_2c4dc308_358084cuda3std6ranges3__45__cpo4swapE,(.L_10 - _ZN40_INTERNAL_34a06949_4_k_cu_2c4dc308_358084cuda3std6ranges3__45__cpo4swapE)
_ZN40_INTERNAL_34a06949_4_k_cu_2c4dc308_358084cuda3std6ranges3__45__cpo4swapE:
	.zero		1
.L_10:


//--------------------- .nv.constant0._ZN7cutlass13device_kernelINS_4gemm6kernel13GemmUniversalIN4cute5tupleIJiiiiEEENS1_10collective13CollectiveMmaINS1_35MainloopSm100TmaUmmaWarpSpecializedILi24ELi2ELi4ENS5_IJNS4_1CILi1EEENSA_ILi4EEESB_EEEEENS5_IJNSA_ILi128EEESF_NSA_ILi32EEEEEENS_12float_e5m2_tENS5_IJlSB_lEEESI_SJ_NS4_8TiledMMAINS4_8MMA_AtomIJNS4_10MMA_TraitsINS4_19SM100_MMA_F8F6F4_SSEJSI_SI_fSF_SF_NS4_17integral_constantINS4_4UMMA5MajorELSQ_0EEESR_NSO_INSP_7ScaleInELSS_0EEEST_EEEEEENS4_6LayoutINS5_IJSB_SB_SB_EEENS5_IJNSA_ILi0EEESY_SY_EEEEENS5_IJNS4_10UnderscoreES11_S11_EEEEENS4_23SM90_TMA_LOAD_MULTICASTENS4_14ComposedLayoutINS4_7SwizzleILi1ELi4ELi3EEENS4_18smem_ptr_flag_bitsILi8EEENSW_INS5_IJNSA_ILi8EEESG_EEENS5_IJSG_SB_EEEEEEEvNS4_8identityENS4_13SM90_TMA_LOADES1E_vS1F_EENS_8epilogue10collective18CollectiveEpilogueINS1I_23Sm100TmaWarpSpecializedILi2ELi2ELi64ELb0ELb0EEEJSH_NS5_IJNSW_ISF_SB_EENSW_INSA_ILi64EEESB_EEEEESI_SJ_SI_SJ_NS1I_6fusion15FusionCallbacksIS1M_NS1R_17LinearCombinationISI_fSI_fLNS_15FloatRoundStyleE2EEESH_S1Q_JEEENS4_5SM1004TMEM4LOAD26SM100_TMEM_LOAD_32dp32b64xES1G_NS15_INS16_ILi2ELi4ELi3EEES19_NSW_INS5_IJS1A_S1O_EEENS5_IJS1O_SB_EEEEEEENS4_39AutoVectorizingCopyWithAssumedAlignmentILi128EEENS4_14SM90_TMA_STOREES25_S27_S27_EEEvvEEEEvNT_6ParamsE --------------------------
	.section	.nv.constant0._ZN7cutlass13device_kernelINS_4gemm6kernel13GemmUniversalIN4cute5tupleIJiiiiEEENS1_10collective13CollectiveMmaINS1_35MainloopSm100TmaUmmaWarpSpecializedILi24ELi2ELi4ENS5_IJNS4_1CILi1EEENSA_ILi4EEESB_EEEEENS5_IJNSA_ILi128EEESF_NSA_ILi32EEEEEENS_12float_e5m2_tENS5_IJlSB_lEEESI_SJ_NS4_8TiledMMAINS4_8MMA_AtomIJNS4_10MMA_TraitsINS4_19SM100_MMA_F8F6F4_SSEJSI_SI_fSF_SF_NS4_17integral_constantINS4_4UMMA5MajorELSQ_0EEESR_NSO_INSP_7ScaleInELSS_0EEEST_EEEEEENS4_6LayoutINS5_IJSB_SB_SB_EEENS5_IJNSA_ILi0EEESY_SY_EEEEENS5_IJNS4_10UnderscoreES11_S11_EEEEENS4_23SM90_TMA_LOAD_MULTICASTENS4_14ComposedLayoutINS4_7SwizzleILi1ELi4ELi3EEENS4_18smem_ptr_flag_bitsILi8EEENSW_INS5_IJNSA_ILi8EEESG_EEENS5_IJSG_SB_EEEEEEEvNS4_8identityENS4_13SM90_TMA_LOADES1E_vS1F_EENS_8epilogue10collective18CollectiveEpilogueINS1I_23Sm100TmaWarpSpecializedILi2ELi2ELi64ELb0ELb0EEEJSH_NS5_IJNSW_ISF_SB_EENSW_INSA_ILi64EEESB_EEEEESI_SJ_SI_SJ_NS1I_6fusion15FusionCallbacksIS1M_NS1R_17LinearCombinationISI_fSI_fLNS_15FloatRoundStyleE2EEESH_S1Q_JEEENS4_5SM1004TMEM4LOAD26SM100_TMEM_LOAD_32dp32b64xES1G_NS15_INS16_ILi2ELi4ELi3EEES19_NSW_INS5_IJS1A_S1O_EEENS5_IJS1O_SB_EEEEEEENS4_39AutoVectorizingCopyWithAssumedAlignmentILi128EEENS4_14SM90_TMA_STOREES25_S27_S27_EEEvvEEEEvNT_6ParamsE,"a",@progbits
	.sectionflags	@""
	.align	4
.nv.constant0._ZN7cutlass13device_kernelINS_4gemm6kernel13GemmUniversalIN4cute5tupleIJiiiiEEENS1_10collective13CollectiveMmaINS1_35MainloopSm100TmaUmmaWarpSpecializedILi24ELi2ELi4ENS5_IJNS4_1CILi1EEENSA_ILi4EEESB_EEEEENS5_IJNSA_ILi128EEESF_NSA_ILi32EEEEEENS_12float_e5m2_tENS5_IJlSB_lEEESI_SJ_NS4_8TiledMMAINS4_8MMA_AtomIJNS4_10MMA_TraitsINS4_19SM100_MMA_F8F6F4_SSEJSI_SI_fSF_SF_NS4_17integral_constantINS4_4UMMA5MajorELSQ_0EEESR_NSO_INSP_7ScaleInELSS_0EEEST_EEEEEENS4_6LayoutINS5_IJSB_SB_SB_EEENS5_IJNSA_ILi0EEESY_SY_EEEEENS5_IJNS4_10UnderscoreES11_S11_EEEEENS4_23SM90_TMA_LOAD_MULTICASTENS4_14ComposedLayoutINS4_7SwizzleILi1ELi4ELi3EEENS4_18smem_ptr_flag_bitsILi8EEENSW_INS5_IJNSA_ILi8EEESG_EEENS5_IJSG_SB_EEEEEEEvNS4_8identityENS4_13SM90_TMA_LOADES1E_vS1F_EENS_8epilogue10collective18CollectiveEpilogueINS1I_23Sm100TmaWarpSpecializedILi2ELi2ELi64ELb0ELb0EEEJSH_NS5_IJNSW_ISF_SB_EENSW_INSA_ILi64EEESB_EEEEESI_SJ_SI_SJ_NS1I_6fusion15FusionCallbacksIS1M_NS1R_17LinearCombinationISI_fSI_fLNS_15FloatRoundStyleE2EEESH_S1Q_JEEENS4_5SM1004TMEM4LOAD26SM100_TMEM_LOAD_32dp32b64xES1G_NS15_INS16_ILi2ELi4ELi3EEES19_NSW_INS5_IJS1A_S1O_EEENS5_IJS1O_SB_EEEEEEENS4_39AutoVectorizingCopyWithAssumedAlignmentILi128EEENS4_14SM90_TMA_STOREES25_S27_S27_EEEvvEEEEvNT_6ParamsE:
	.zero		2944


//--------------------- SYMBOLS --------------------------

	.type		.nv.reservedSmem.offset0,@object
	.size		.nv.reservedSmem.offset0,0x4
	.type		.nv.reservedSmem.cap,@object
	.size		.nv.reservedSmem.cap,0x4
	.type		__assertfail,@function
